	.target	sm_90a

	.elftype	@"ET_EXEC"


//--------------------- .note.nv.tkinfo           --------------------------
	.section	.note.nv.tkinfo,"",@"SHT_NOTE"
	.sectionflags	@"SHF_NOTE_NV_TKINFO"
	.tkinfo
        /*0018*/ 	.word	0x00000002
        /*0030*/ 	.string	""
        /*0030*/ 	.string	"ptxas"
        /*0030*/ 	.string	"Cuda compilation tools, release 13.0, V13.0.88"
        /*0030*/ 	.string	"Build cuda_13.0.r13.0/compiler.36424714_0"
        /*0030*/ 	.string	"-arch sm_90a -m 64 "



//--------------------- .note.nv.cuinfo           --------------------------
	.section	.note.nv.cuinfo,"",@"SHT_NOTE"
	.sectionflags	@"SHF_NOTE_NV_CUINFO"
        /*0018*/ 	.short	0x0002
        /*001a*/ 	.short	0x005a
        /*001c*/ 	.short	0x0082
	.zero		2


//--------------------- .nv.info                  --------------------------
	.section	.nv.info,"",@"SHT_CUDA_INFO"
	.align	4


	//----- nvinfo : EIATTR_REGCOUNT
	.align		4
        /*0000*/ 	.byte	0x04, 0x2f
        /*0002*/ 	.short	(.L_12 - .L_11)
	.align		4
.L_11:
        /*0004*/ 	.word	index@(_ZN7cutlass13device_kernelINS_4gemm6kernel13GemmUniversalIN4cute5tupleIJiiiiEEENS1_10collective13CollectiveMmaINS1_37MainloopSm90TmaGmmaWarpSpecializedFP8ILi12ENS5_IJNS4_1CILi1EEESB_SB_EEENS1_35KernelTmaWarpSpecializedCooperativeEEENS5_IJNSA_ILi192EEENSA_ILi96EEENSA_ILi64EEEEEENS_12float_e4m3_tENS5_IJlSB_lEEESJ_SK_NS4_8TiledMMAINS4_8MMA_AtomIJNS4_4SM904GMMA30MMA_64x96x32_F32E4M3E4M3_SS_TNILNSO_7ScaleInE1ELSQ_1EEEEEENS4_6LayoutINS5_IJNSA_ILi2EEESB_SB_EEENS5_IJSB_NSA_ILi0EEESW_EEEEENS5_IJNS4_10UnderscoreESZ_SZ_EEEEENS4_13SM90_TMA_LOADENS4_14ComposedLayoutINS4_7SwizzleILi2ELi4ELi3EEENS4_18smem_ptr_flag_bitsILi8EEENST_INS5_IJNSA_ILi8EEESH_EEENS5_IJSH_SB_EEEEEEEvNS4_8identityES12_S1C_vS1D_EENS_8epilogue10collective6detail29Sm90TmaWarpSpecializedAdapterINS1G_15DefaultEpilogueISJ_SK_SK_NS1F_6thread17LinearCombinationISJ_Li1EffLNS1K_9ScaleType4KindE0ELNS_15FloatRoundStyleE2ESJ_EENS1_15EpilogueDefaultEEEEEvvEEEEvNT_6ParamsE)
        /*0008*/ 	.word	0x000000a8


	//----- nvinfo : EIATTR_FRAME_SIZE
	.align		4
.L_12:
        /*000c*/ 	.byte	0x04, 0x11
        /*000e*/ 	.short	(.L_14 - .L_13)
	.align		4
.L_13:
        /*0010*/ 	.word	index@(_ZN7cutlass13device_kernelINS_4gemm6kernel13GemmUniversalIN4cute5tupleIJiiiiEEENS1_10collective13CollectiveMmaINS1_37MainloopSm90TmaGmmaWarpSpecializedFP8ILi12ENS5_IJNS4_1CILi1EEESB_SB_EEENS1_35KernelTmaWarpSpecializedCooperativeEEENS5_IJNSA_ILi192EEENSA_ILi96EEENSA_ILi64EEEEEENS_12float_e4m3_tENS5_IJlSB_lEEESJ_SK_NS4_8TiledMMAINS4_8MMA_AtomIJNS4_4SM904GMMA30MMA_64x96x32_F32E4M3E4M3_SS_TNILNSO_7ScaleInE1ELSQ_1EEEEEENS4_6LayoutINS5_IJNSA_ILi2EEESB_SB_EEENS5_IJSB_NSA_ILi0EEESW_EEEEENS5_IJNS4_10UnderscoreESZ_SZ_EEEEENS4_13SM90_TMA_LOADENS4_14ComposedLayoutINS4_7SwizzleILi2ELi4ELi3EEENS4_18smem_ptr_flag_bitsILi8EEENST_INS5_IJNSA_ILi8EEESH_EEENS5_IJSH_SB_EEEEEEEvNS4_8identityES12_S1C_vS1D_EENS_8epilogue10collective6detail29Sm90TmaWarpSpecializedAdapterINS1G_15DefaultEpilogueISJ_SK_SK_NS1F_6thread17LinearCombinationISJ_Li1EffLNS1K_9ScaleType4KindE0ELNS_15FloatRoundStyleE2ESJ_EENS1_15EpilogueDefaultEEEEEvvEEEEvNT_6ParamsE)
        /*0014*/ 	.word	0x00000000


	//----- nvinfo : EIATTR_MIN_STACK_SIZE
	.align		4
.L_14:
        /*0018*/ 	.byte	0x04, 0x12
        /*001a*/ 	.short	(.L_16 - .L_15)
	.align		4
.L_15:
        /*001c*/ 	.word	index@(_ZN7cutlass13device_kernelINS_4gemm6kernel13GemmUniversalIN4cute5tupleIJiiiiEEENS1_10collective13CollectiveMmaINS1_37MainloopSm90TmaGmmaWarpSpecializedFP8ILi12ENS5_IJNS4_1CILi1EEESB_SB_EEENS1_35KernelTmaWarpSpecializedCooperativeEEENS5_IJNSA_ILi192EEENSA_ILi96EEENSA_ILi64EEEEEENS_12float_e4m3_tENS5_IJlSB_lEEESJ_SK_NS4_8TiledMMAINS4_8MMA_AtomIJNS4_4SM904GMMA30MMA_64x96x32_F32E4M3E4M3_SS_TNILNSO_7ScaleInE1ELSQ_1EEEEEENS4_6LayoutINS5_IJNSA_ILi2EEESB_SB_EEENS5_IJSB_NSA_ILi0EEESW_EEEEENS5_IJNS4_10UnderscoreESZ_SZ_EEEEENS4_13SM90_TMA_LOADENS4_14ComposedLayoutINS4_7SwizzleILi2ELi4ELi3EEENS4_18smem_ptr_flag_bitsILi8EEENST_INS5_IJNSA_ILi8EEESH_EEENS5_IJSH_SB_EEEEEEEvNS4_8identityES12_S1C_vS1D_EENS_8epilogue10collective6detail29Sm90TmaWarpSpecializedAdapterINS1G_15DefaultEpilogueISJ_SK_SK_NS1F_6thread17LinearCombinationISJ_Li1EffLNS1K_9ScaleType4KindE0ELNS_15FloatRoundStyleE2ESJ_EENS1_15EpilogueDefaultEEEEEvvEEEEvNT_6ParamsE)
        /*0020*/ 	.word	0x00000000
.L_16:


//--------------------- .nv.compat                --------------------------
	.section	.nv.compat,"",@"SHT_CUDA_COMPAT_INFO"
	.align	4
        /*0000*/ 	.byte	0x02, 0x09, 0x01, 0x00, 0x02, 0x02, 0x04, 0x00, 0x02, 0x05, 0x05, 0x00, 0x03, 0x07, 0x01, 0x01
        /*0010*/ 	.byte	0x02, 0x03, 0x01, 0x00, 0x02, 0x06, 0x01, 0x00, 0x04, 0x0b, 0x08, 0x00, 0x00, 0x00, 0x00, 0x00
        /*0020*/ 	.byte	0x00, 0x00, 0x00, 0x00


//--------------------- .nv.info._ZN7cutlass13device_kernelINS_4gemm6kernel13GemmUniversalIN4cute5tupleIJiiiiEEENS1_10collective13CollectiveMmaINS1_37MainloopSm90TmaGmmaWarpSpecializedFP8ILi12ENS5_IJNS4_1CILi1EEESB_SB_EEENS1_35KernelTmaWarpSpecializedCooperativeEEENS5_IJNSA_ILi192EEENSA_ILi96EEENSA_ILi64EEEEEENS_12float_e4m3_tENS5_IJlSB_lEEESJ_SK_NS4_8TiledMMAINS4_8MMA_AtomIJNS4_4SM904GMMA30MMA_64x96x32_F32E4M3E4M3_SS_TNILNSO_7ScaleInE1ELSQ_1EEEEEENS4_6LayoutINS5_IJNSA_ILi2EEESB_SB_EEENS5_IJSB_NSA_ILi0EEESW_EEEEENS5_IJNS4_10UnderscoreESZ_SZ_EEEEENS4_13SM90_TMA_LOADENS4_14ComposedLayoutINS4_7SwizzleILi2ELi4ELi3EEENS4_18smem_ptr_flag_bitsILi8EEENST_INS5_IJNSA_ILi8EEESH_EEENS5_IJSH_SB_EEEEEEEvNS4_8identityES12_S1C_vS1D_EENS_8epilogue10collective6detail29Sm90TmaWarpSpecializedAdapterINS1G_15DefaultEpilogueISJ_SK_SK_NS1F_6thread17LinearCombinationISJ_Li1EffLNS1K_9ScaleType4KindE0ELNS_15FloatRoundStyleE2ESJ_EENS1_15EpilogueDefaultEEEEEvvEEEEvNT_6ParamsE --------------------------
	.section	.nv.info._ZN7cutlass13device_kernelINS_4gemm6kernel13GemmUniversalIN4cute5tupleIJiiiiEEENS1_10collective13CollectiveMmaINS1_37MainloopSm90TmaGmmaWarpSpecializedFP8ILi12ENS5_IJNS4_1CILi1EEESB_SB_EEENS1_35KernelTmaWarpSpecializedCooperativeEEENS5_IJNSA_ILi192EEENSA_ILi96EEENSA_ILi64EEEEEENS_12float_e4m3_tENS5_IJlSB_lEEESJ_SK_NS4_8TiledMMAINS4_8MMA_AtomIJNS4_4SM904GMMA30MMA_64x96x32_F32E4M3E4M3_SS_TNILNSO_7ScaleInE1ELSQ_1EEEEEENS4_6LayoutINS5_IJNSA_ILi2EEESB_SB_EEENS5_IJSB_NSA_ILi0EEESW_EEEEENS5_IJNS4_10UnderscoreESZ_SZ_EEEEENS4_13SM90_TMA_LOADENS4_14ComposedLayoutINS4_7SwizzleILi2ELi4ELi3EEENS4_18smem_ptr_flag_bitsILi8EEENST_INS5_IJNSA_ILi8EEESH_EEENS5_IJSH_SB_EEEEEEEvNS4_8identityES12_S1C_vS1D_EENS_8epilogue10collective6detail29Sm90TmaWarpSpecializedAdapterINS1G_15DefaultEpilogueISJ_SK_SK_NS1F_6thread17LinearCombinationISJ_Li1EffLNS1K_9ScaleType4KindE0ELNS_15FloatRoundStyleE2ESJ_EENS1_15EpilogueDefaultEEEEEvvEEEEvNT_6ParamsE,"",@"SHT_CUDA_INFO"
	.sectionflags	@""
	.align	4


	//----- nvinfo : EIATTR_CUDA_API_VERSION
	.align		4
        /*0000*/ 	.byte	0x04, 0x37
        /*0002*/ 	.short	(.L_18 - .L_17)
.L_17:
        /*0004*/ 	.word	0x00000082


	//----- nvinfo : EIATTR_KPARAM_INFO
	.align		4
.L_18:
        /*0008*/ 	.byte	0x04, 0x17
        /*000a*/ 	.short	(.L_20 - .L_19)
.L_19:
        /*000c*/ 	.word	0x00000000
        /*0010*/ 	.short	0x0000
        /*0012*/ 	.short	0x0070
        /*0014*/ 	.byte	0x00, 0xf0, 0x01, 0x10


	//----- nvinfo : EIATTR_SPARSE_MMA_MASK
	.align		4
.L_20:
        /*0018*/ 	.byte	0x03, 0x50
        /*001a*/ 	.short	0x0000


	//----- nvinfo : EIATTR_MAXREG_COUNT
	.align		4
        /*001c*/ 	.byte	0x03, 0x1b
        /*001e*/ 	.short	0x00a8


	//----- nvinfo : EIATTR_NUM_BARRIERS
	.align		4
        /*0020*/ 	.byte	0x02, 0x4c
        /*0022*/ 	.byte	0x01
	.zero		1


	//----- nvinfo : EIATTR_MERCURY_ISA_VERSION
	.align		4
        /*0024*/ 	.byte	0x03, 0x5f
        /*0026*/ 	.short	0x0101


	//----- nvinfo : EIATTR_INT_WARP_WIDE_INSTR_OFFSETS
	.align		4
        /*0028*/ 	.byte	0x04, 0x31
        /*002a*/ 	.short	(.L_22 - .L_21)


	//   ....[0]....
.L_21:
        /*002c*/ 	.word	0x00000500


	//   ....[1]....
        /*0030*/ 	.word	0x00000510


	//   ....[2]....
        /*0034*/ 	.word	0x00000600


	//----- nvinfo : EIATTR_COOP_GROUP_MASK_REGIDS
	.align		4
.L_22:
        /*0038*/ 	.byte	0x04, 0x29
        /*003a*/ 	.short	(.L_24 - .L_23)


	//   ....[0]....
.L_23:
        /*003c*/ 	.word	0xffffffff


	//   ....[1]....
        /*0040*/ 	.word	0xffffffff


	//   ....[2]....
        /*0044*/ 	.word	0xffffffff


	//   ....[3]....
        /*0048*/ 	.word	0xffffffff


	//   ....[4]....
        /*004c*/ 	.word	0xffffffff


	//----- nvinfo : EIATTR_COOP_GROUP_INSTR_OFFSETS
	.align		4
.L_24:
        /*0050*/ 	.byte	0x04, 0x28
        /*0052*/ 	.short	(.L_26 - .L_25)


	//   ....[0]....
.L_25:
        /*0054*/ 	.word	0x00000060


	//   ....[1]....
        /*0058*/ 	.word	0x00000070


	//   ....[2]....
        /*005c*/ 	.word	0x00000130


	//   ....[3]....
        /*0060*/ 	.word	0x000003f0


	//   ....[4]....
        /*0064*/ 	.word	0x000010f0


	//----- nvinfo : EIATTR_REG_RECONFIG
	.align		4
.L_26:
        /*0068*/ 	.byte	0x01, 0x54
	.zero		2


	//----- nvinfo : EIATTR_MBARRIER_INSTR_OFFSETS
	.align		4
        /*006c*/ 	.byte	0x04, 0x39
        /*006e*/ 	.short	(.L_28 - .L_27)


	//   ....[0]....
.L_27:
        /*0070*/ 	.word	0x00000250
        /*0074*/ 	.word	0x000000ff
        /*0078*/ 	.word	0x00000000
        /*007c*/ 	.short	0x0100
        /*007e*/ 	.byte	0x08
	.zero		1


	//   ....[1]....
        /*0080*/ 	.word	0x00000260
        /*0084*/ 	.word	0x000000ff
        /*0088*/ 	.word	0x00000060
        /*008c*/ 	.short	0x0100
        /*008e*/ 	.byte	0x08
	.zero		1


	//   ....[2]....
        /*0090*/ 	.word	0x00000270
        /*0094*/ 	.word	0x000000ff
        /*0098*/ 	.word	0x00000008
        /*009c*/ 	.short	0x0100
        /*009e*/ 	.byte	0x08
	.zero		1


	//   ....[3]....
        /*00a0*/ 	.word	0x00000280
        /*00a4*/ 	.word	0x000000ff
        /*00a8*/ 	.word	0x00000068
        /*00ac*/ 	.short	0x0100
        /*00ae*/ 	.byte	0x08
	.zero		1


	//   ....[4]....
        /*00b0*/ 	.word	0x00000290
        /*00b4*/ 	.word	0x000000ff
        /*00b8*/ 	.word	0x00000010
        /*00bc*/ 	.short	0x0100
        /*00be*/ 	.byte	0x08
	.zero		1


	//   ....[5]....
        /*00c0*/ 	.word	0x000002a0
        /*00c4*/ 	.word	0x000000ff
        /*00c8*/ 	.word	0x00000070
        /*00cc*/ 	.short	0x0100
        /*00ce*/ 	.byte	0x08
	.zero		1


	//   ....[6]....
        /*00d0*/ 	.word	0x000002b0
        /*00d4*/ 	.word	0x000000ff
        /*00d8*/ 	.word	0x00000018
        /*00dc*/ 	.short	0x0100
        /*00de*/ 	.byte	0x08
	.zero		1


	//   ....[7]....
        /*00e0*/ 	.word	0x000002c0
        /*00e4*/ 	.word	0x000000ff
        /*00e8*/ 	.word	0x00000078
        /*00ec*/ 	.short	0x0100
        /*00ee*/ 	.byte	0x08
	.zero		1


	//   ....[8]....
        /*00f0*/ 	.word	0x000002d0
        /*00f4*/ 	.word	0x000000ff
        /*00f8*/ 	.word	0x00000020
        /*00fc*/ 	.short	0x0100
        /*00fe*/ 	.byte	0x08
	.zero		1


	//   ....[9]....
        /*0100*/ 	.word	0x000002e0
        /*0104*/ 	.word	0x000000ff
        /*0108*/ 	.word	0x00000080
        /*010c*/ 	.short	0x0100
        /*010e*/ 	.byte	0x08
	.zero		1


	//   ....[10]....
        /*0110*/ 	.word	0x000002f0
        /*0114*/ 	.word	0x000000ff
        /*0118*/ 	.word	0x00000028
        /*011c*/ 	.short	0x0100
        /*011e*/ 	.byte	0x08
	.zero		1


	//   ....[11]....
        /*0120*/ 	.word	0x00000300
        /*0124*/ 	.word	0x000000ff
        /*0128*/ 	.word	0x00000088
        /*012c*/ 	.short	0x0100
        /*012e*/ 	.byte	0x08
	.zero		1


	//   ....[12]....
        /*0130*/ 	.word	0x00000310
        /*0134*/ 	.word	0x000000ff
        /*0138*/ 	.word	0x00000030
        /*013c*/ 	.short	0x0100
        /*013e*/ 	.byte	0x08
	.zero		1


	//   ....[13]....
        /*0140*/ 	.word	0x00000320
        /*0144*/ 	.word	0x000000ff
        /*0148*/ 	.word	0x00000090
        /*014c*/ 	.short	0x0100
        /*014e*/ 	.byte	0x08
	.zero		1


	//   ....[14]....
        /*0150*/ 	.word	0x00000330
        /*0154*/ 	.word	0x000000ff
        /*0158*/ 	.word	0x00000038
        /*015c*/ 	.short	0x0100
        /*015e*/ 	.byte	0x08
	.zero		1


	//   ....[15]....
        /*0160*/ 	.word	0x00000340
        /*0164*/ 	.word	0x000000ff
        /*0168*/ 	.word	0x00000098
        /*016c*/ 	.short	0x0100
        /*016e*/ 	.byte	0x08
	.zero		1


	//   ....[16]....
        /*0170*/ 	.word	0x00000350
        /*0174*/ 	.word	0x000000ff
        /*0178*/ 	.word	0x00000040
        /*017c*/ 	.short	0x0100
        /*017e*/ 	.byte	0x08
	.zero		1


	//   ....[17]....
        /*0180*/ 	.word	0x00000360
        /*0184*/ 	.word	0x000000ff
        /*0188*/ 	.word	0x000000a0
        /*018c*/ 	.short	0x0100
        /*018e*/ 	.byte	0x08
	.zero		1


	//   ....[18]....
        /*0190*/ 	.word	0x00000370
        /*0194*/ 	.word	0x000000ff
        /*0198*/ 	.word	0x00000048
        /*019c*/ 	.short	0x0100
        /*019e*/ 	.byte	0x08
	.zero		1


	//   ....[19]....
        /*01a0*/ 	.word	0x00000380
        /*01a4*/ 	.word	0x000000ff
        /*01a8*/ 	.word	0x000000a8
        /*01ac*/ 	.short	0x0100
        /*01ae*/ 	.byte	0x08
	.zero		1


	//   ....[20]....
        /*01b0*/ 	.word	0x00000390
        /*01b4*/ 	.word	0x000000ff
        /*01b8*/ 	.word	0x00000050
        /*01bc*/ 	.short	0x0100
        /*01be*/ 	.byte	0x08
	.zero		1


	//   ....[21]....
        /*01c0*/ 	.word	0x000003a0
        /*01c4*/ 	.word	0x000000ff
        /*01c8*/ 	.word	0x000000b0
        /*01cc*/ 	.short	0x0100
        /*01ce*/ 	.byte	0x08
	.zero		1


	//   ....[22]....
        /*01d0*/ 	.word	0x000003b0
        /*01d4*/ 	.word	0x000000ff
        /*01d8*/ 	.word	0x00000058
        /*01dc*/ 	.short	0x0100
        /*01de*/ 	.byte	0x08
	.zero		1


	//   ....[23]....
        /*01e0*/ 	.word	0x000003c0
        /*01e4*/ 	.word	0x000000ff
        /*01e8*/ 	.word	0x000000b8
        /*01ec*/ 	.short	0x0100
        /*01ee*/ 	.byte	0x08
	.zero		1


	//   ....[24]....
        /*01f0*/ 	.word	0x00000650
        /*01f4*/ 	.word	0x000000ff
        /*01f8*/ 	.word	0x000000d0
        /*01fc*/ 	.short	0x0100
        /*01fe*/ 	.byte	0x06
	.zero		1


	//   ....[25]....
        /*0200*/ 	.word	0x000006b0
        /*0204*/ 	.word	0x000000ff
        /*0208*/ 	.word	0x000000d8
        /*020c*/ 	.short	0x0100
        /*020e*/ 	.byte	0x06
	.zero		1


	//   ....[26]....
        /*0210*/ 	.word	0x00001810
        /*0214*/ 	.word	0x000000ff
        /*0218*/ 	.word	0x00000000
        /*021c*/ 	.short	0x010a
        /*021e*/ 	.byte	0x06
	.zero		1


	//   ....[27]....
        /*0220*/ 	.word	0x00001850
        /*0224*/ 	.word	0x000000ff
        /*0228*/ 	.word	0x00000000
        /*022c*/ 	.short	0x010a
        /*022e*/ 	.byte	0x06
	.zero		1


	//   ....[28]....
        /*0230*/ 	.word	0x000024f0
        /*0234*/ 	.word	0x000000ff
        /*0238*/ 	.word	0x00000000
        /*023c*/ 	.short	0x010a
        /*023e*/ 	.byte	0x0c
	.zero		1


	//   ....[29]....
        /*0240*/ 	.word	0x00002530
        /*0244*/ 	.word	0x000000ff
        /*0248*/ 	.word	0x00000000
        /*024c*/ 	.short	0x010a
        /*024e*/ 	.byte	0x0c
	.zero		1


	//   ....[30]....
        /*0250*/ 	.word	0x00002de0
        /*0254*/ 	.word	0x000000ff
        /*0258*/ 	.word	0x00000000
        /*025c*/ 	.short	0x0101
        /*025e*/ 	.byte	0x08
	.zero		1


	//   ....[31]....
        /*0260*/ 	.word	0x00003630
        /*0264*/ 	.word	0x000000ff
        /*0268*/ 	.word	0x00000000
        /*026c*/ 	.short	0x0101
        /*026e*/ 	.byte	0x08
	.zero		1


	//   ....[32]....
        /*0270*/ 	.word	0x0000b350
        /*0274*/ 	.word	0x00000013
        /*0278*/ 	.word	0x00000060
        /*027c*/ 	.short	0x010a
        /*027e*/ 	.byte	0x3f
	.zero		1


	//   ....[33]....
        /*0280*/ 	.word	0x0000b6f0
        /*0284*/ 	.word	0x00000008
        /*0288*/ 	.word	0x000000d8
        /*028c*/ 	.short	0x0101
        /*028e*/ 	.byte	0x3f
	.zero		1


	//   ....[34]....
        /*0290*/ 	.word	0x0000be00
        /*0294*/ 	.word	0x00000006
        /*0298*/ 	.word	0x00000000
        /*029c*/ 	.short	0x010a
        /*029e*/ 	.byte	0x3f
	.zero		1


	//   ....[35]....
        /*02a0*/ 	.word	0x0000be80
        /*02a4*/ 	.word	0x00000007
        /*02a8*/ 	.word	0x00000000
        /*02ac*/ 	.short	0x010a
        /*02ae*/ 	.byte	0x3f
	.zero		1


	//   ....[36]....
        /*02b0*/ 	.word	0x0000bf10
        /*02b4*/ 	.word	0x00000006
        /*02b8*/ 	.word	0x00000000
        /*02bc*/ 	.short	0x010a
        /*02be*/ 	.byte	0x3f
	.zero		1


	//   ....[37]....
        /*02c0*/ 	.word	0x0000bfa0
        /*02c4*/ 	.word	0x00000009
        /*02c8*/ 	.word	0x00000000
        /*02cc*/ 	.short	0x010a
        /*02ce*/ 	.byte	0x3f
	.zero		1


	//   ....[38]....
        /*02d0*/ 	.word	0x0000c030
        /*02d4*/ 	.word	0x00000006
        /*02d8*/ 	.word	0x00000000
        /*02dc*/ 	.short	0x010a
        /*02de*/ 	.byte	0x3f
	.zero		1


	//   ....[39]....
        /*02e0*/ 	.word	0x0000c0c0
        /*02e4*/ 	.word	0x00000009
        /*02e8*/ 	.word	0x00000000
        /*02ec*/ 	.short	0x010a
        /*02ee*/ 	.byte	0x3f
	.zero		1


	//   ....[40]....
        /*02f0*/ 	.word	0x0000c150
        /*02f4*/ 	.word	0x00000006
        /*02f8*/ 	.word	0x00000000
        /*02fc*/ 	.short	0x010a
        /*02fe*/ 	.byte	0x3f
	.zero		1


	//   ....[41]....
        /*0300*/ 	.word	0x0000c1e0
        /*0304*/ 	.word	0x00000009
        /*0308*/ 	.word	0x00000000
        /*030c*/ 	.short	0x010a
        /*030e*/ 	.byte	0x3f
	.zero		1


	//   ....[42]....
        /*0310*/ 	.word	0x0000c270
        /*0314*/ 	.word	0x00000006
        /*0318*/ 	.word	0x00000000
        /*031c*/ 	.short	0x010a
        /*031e*/ 	.byte	0x3f
	.zero		1


	//   ....[43]....
        /*0320*/ 	.word	0x0000c300
        /*0324*/ 	.word	0x00000009
        /*0328*/ 	.word	0x00000000
        /*032c*/ 	.short	0x010a
        /*032e*/ 	.byte	0x3f
	.zero		1


	//   ....[44]....
        /*0330*/ 	.word	0x0000c390
        /*0334*/ 	.word	0x00000006
        /*0338*/ 	.word	0x00000000
        /*033c*/ 	.short	0x010a
        /*033e*/ 	.byte	0x3f
	.zero		1


	//   ....[45]....
        /*0340*/ 	.word	0x0000c420
        /*0344*/ 	.word	0x00000003
        /*0348*/ 	.word	0x00000000
        /*034c*/ 	.short	0x010a
        /*034e*/ 	.byte	0x3f
	.zero		1


	//   ....[46]....
        /*0350*/ 	.word	0x0000c490
        /*0354*/ 	.word	0x00000009
        /*0358*/ 	.word	0x00000000
        /*035c*/ 	.short	0x010a
        /*035e*/ 	.byte	0x3f
	.zero		1


	//   ....[47]....
        /*0360*/ 	.word	0x0000c4f0
        /*0364*/ 	.word	0x0000000a
        /*0368*/ 	.word	0x00000000
        /*036c*/ 	.short	0x010a
        /*036e*/ 	.byte	0x3f
	.zero		1


	//   ....[48]....
        /*0370*/ 	.word	0x0000c5c0
        /*0374*/ 	.word	0x00000013
        /*0378*/ 	.word	0x00000060
        /*037c*/ 	.short	0x010a
        /*037e*/ 	.byte	0x3f
	.zero		1


	//   ....[49]....
        /*0380*/ 	.word	0x0000c6a0
        /*0384*/ 	.word	0x00000006
        /*0388*/ 	.word	0x00000000
        /*038c*/ 	.short	0x010a
        /*038e*/ 	.byte	0x3f
	.zero		1


	//   ....[50]....
        /*0390*/ 	.word	0x0000c6f0
        /*0394*/ 	.word	0x00000007
        /*0398*/ 	.word	0x00000000
        /*039c*/ 	.short	0x010a
        /*039e*/ 	.byte	0x3f
	.zero		1


	//   ....[51]....
        /*03a0*/ 	.word	0x0000c740
        /*03a4*/ 	.word	0x00000006
        /*03a8*/ 	.word	0x00000000
        /*03ac*/ 	.short	0x010a
        /*03ae*/ 	.byte	0x3f
	.zero		1


	//   ....[52]....
        /*03b0*/ 	.word	0x0000c790
        /*03b4*/ 	.word	0x00000009
        /*03b8*/ 	.word	0x00000000
        /*03bc*/ 	.short	0x010a
        /*03be*/ 	.byte	0x3f
	.zero		1


	//   ....[53]....
        /*03c0*/ 	.word	0x0000c7e0
        /*03c4*/ 	.word	0x00000006
        /*03c8*/ 	.word	0x00000000
        /*03cc*/ 	.short	0x010a
        /*03ce*/ 	.byte	0x3f
	.zero		1


	//   ....[54]....
        /*03d0*/ 	.word	0x0000c830
        /*03d4*/ 	.word	0x00000009
        /*03d8*/ 	.word	0x00000000
        /*03dc*/ 	.short	0x010a
        /*03de*/ 	.byte	0x3f
	.zero		1


	//   ....[55]....
        /*03e0*/ 	.word	0x0000c880
        /*03e4*/ 	.word	0x00000006
        /*03e8*/ 	.word	0x00000000
        /*03ec*/ 	.short	0x010a
        /*03ee*/ 	.byte	0x3f
	.zero		1


	//   ....[56]....
        /*03f0*/ 	.word	0x0000c8d0
        /*03f4*/ 	.word	0x00000009
        /*03f8*/ 	.word	0x00000000
        /*03fc*/ 	.short	0x010a
        /*03fe*/ 	.byte	0x3f
	.zero		1


	//   ....[57]....
        /*0400*/ 	.word	0x0000c920
        /*0404*/ 	.word	0x00000006
        /*0408*/ 	.word	0x00000000
        /*040c*/ 	.short	0x010a
        /*040e*/ 	.byte	0x3f
	.zero		1


	//   ....[58]....
        /*0410*/ 	.word	0x0000c970
        /*0414*/ 	.word	0x00000009
        /*0418*/ 	.word	0x00000000
        /*041c*/ 	.short	0x010a
        /*041e*/ 	.byte	0x3f
	.zero		1


	//   ....[59]....
        /*0420*/ 	.word	0x0000c9c0
        /*0424*/ 	.word	0x00000006
        /*0428*/ 	.word	0x00000000
        /*042c*/ 	.short	0x010a
        /*042e*/ 	.byte	0x3f
	.zero		1


	//----- nvinfo : EIATTR_NUM_MBARRIERS
	.align		4
.L_28:
        /*0430*/ 	.byte	0x03, 0x38
        /*0432*/ 	.short	0x001a


	//----- nvinfo : EIATTR_EXIT_INSTR_OFFSETS
	.align		4
        /*0434*/ 	.byte	0x04, 0x1c
        /*0436*/ 	.short	(.L_30 - .L_29)


	//   ....[0]....
.L_29:
        /*0438*/ 	.word	0x00000700


	//   ....[1]....
        /*043c*/ 	.word	0x00000fc0


	//   ....[2]....
        /*0440*/ 	.word	0x0000a9c0


	//   ....[3]....
        /*0444*/ 	.word	0x0000aff0


	//   ....[4]....
        /*0448*/ 	.word	0x0000c470


	//----- nvinfo : EIATTR_MAX_THREADS
	.align		4
.L_30:
        /*044c*/ 	.byte	0x04, 0x05
        /*044e*/ 	.short	(.L_32 - .L_31)
.L_31:
        /*0450*/ 	.word	0x00000180
        /*0454*/ 	.word	0x00000001
        /*0458*/ 	.word	0x00000001


	//----- nvinfo : EIATTR_CRS_STACK_SIZE
	.align		4
.L_32:
        /*045c*/ 	.byte	0x04, 0x1e
        /*045e*/ 	.short	(.L_34 - .L_33)
.L_33:
        /*0460*/ 	.word	0x00000000


	//----- nvinfo : EIATTR_CBANK_PARAM_SIZE
	.align		4
.L_34:
        /*0464*/ 	.byte	0x03, 0x19
        /*0466*/ 	.short	0x0470


	//----- nvinfo : EIATTR_PARAM_CBANK
	.align		4
        /*0468*/ 	.byte	0x04, 0x0a
        /*046a*/ 	.short	(.L_36 - .L_35)
	.align		4
.L_35:
        /*046c*/ 	.word	index@(.nv.constant0._ZN7cutlass13device_kernelINS_4gemm6kernel13GemmUniversalIN4cute5tupleIJiiiiEEENS1_10collective13CollectiveMmaINS1_37MainloopSm90TmaGmmaWarpSpecializedFP8ILi12ENS5_IJNS4_1CILi1EEESB_SB_EEENS1_35KernelTmaWarpSpecializedCooperativeEEENS5_IJNSA_ILi192EEENSA_ILi96EEENSA_ILi64EEEEEENS_12float_e4m3_tENS5_IJlSB_lEEESJ_SK_NS4_8TiledMMAINS4_8MMA_AtomIJNS4_4SM904GMMA30MMA_64x96x32_F32E4M3E4M3_SS_TNILNSO_7ScaleInE1ELSQ_1EEEEEENS4_6LayoutINS5_IJNSA_ILi2EEESB_SB_EEENS5_IJSB_NSA_ILi0EEESW_EEEEENS5_IJNS4_10UnderscoreESZ_SZ_EEEEENS4_13SM90_TMA_LOADENS4_14ComposedLayoutINS4_7SwizzleILi2ELi4ELi3EEENS4_18smem_ptr_flag_bitsILi8EEENST_INS5_IJNSA_ILi8EEESH_EEENS5_IJSH_SB_EEEEEEEvNS4_8identityES12_S1C_vS1D_EENS_8epilogue10collective6detail29Sm90TmaWarpSpecializedAdapterINS1G_15DefaultEpilogueISJ_SK_SK_NS1F_6thread17LinearCombinationISJ_Li1EffLNS1K_9ScaleType4KindE0ELNS_15FloatRoundStyleE2ESJ_EENS1_15EpilogueDefaultEEEEEvvEEEEvNT_6ParamsE)
        /*0470*/ 	.short	0x0210
        /*0472*/ 	.short	0x0470


	//----- nvinfo : EIATTR_SW_WAR
	.align		4
.L_36:
        /*0474*/ 	.byte	0x04, 0x36
        /*0476*/ 	.short	(.L_38 - .L_37)
.L_37:
        /*0478*/ 	.word	0x00000008
.L_38:


//--------------------- .nv.callgraph             --------------------------
	.section	.nv.callgraph,"",@"SHT_CUDA_CALLGRAPH"
	.align	4
	.sectionentsize	8
	.align		4
        /*0000*/ 	.word	0x00000000
	.align		4
        /*0004*/ 	.word	0xffffffff
	.align		4
        /*0008*/ 	.word	0x00000000
	.align		4
        /*000c*/ 	.word	0xfffffffe
	.align		4
        /*0010*/ 	.word	0x00000000
	.align		4
        /*0014*/ 	.word	0xfffffffd
	.align		4
        /*0018*/ 	.word	0x00000000
	.align		4
        /*001c*/ 	.word	0xfffffffc


//--------------------- .nv.constant4             --------------------------
	.section	.nv.constant4,"a",@progbits
	.align	8
	.align		8
.nv.constant4:
        /*0000*/ 	.dword	_ZN39_INTERNAL_4c616def_4_k_cu_662ef0d4_71484cuda3std3__45__cpo5beginE
	.align		8
        /*0008*/ 	.dword	_ZN39_INTERNAL_4c616def_4_k_cu_662ef0d4_71484cuda3std3__45__cpo3endE
	.align		8
        /*0010*/ 	.dword	_ZN39_INTERNAL_4c616def_4_k_cu_662ef0d4_71484cuda3std3__45__cpo6cbeginE
	.align		8
        /*0018*/ 	.dword	_ZN39_INTERNAL_4c616def_4_k_cu_662ef0d4_71484cuda3std3__45__cpo4cendE
	.align		8
        /*0020*/ 	.dword	_ZN39_INTERNAL_4c616def_4_k_cu_662ef0d4_71484cuda3std3__441_GLOBAL__N__4c616def_4_k_cu_662ef0d4_71486ignoreE
	.align		8
        /*0028*/ 	.dword	_ZN39_INTERNAL_4c616def_4_k_cu_662ef0d4_71484cuda3std3__419piecewise_constructE
	.align		8
        /*0030*/ 	.dword	_ZN39_INTERNAL_4c616def_4_k_cu_662ef0d4_71484cuda3std3__48in_placeE
	.align		8
        /*0038*/ 	.dword	_ZN39_INTERNAL_4c616def_4_k_cu_662ef0d4_71484cuda3std6ranges3__45__cpo4swapE
	.align		8
        /*0040*/ 	.dword	_ZN39_INTERNAL_4c616def_4_k_cu_662ef0d4_71484cuda3std6ranges3__45__cpo9iter_moveE
	.align		8
        /*0048*/ 	.dword	_ZN39_INTERNAL_4c616def_4_k_cu_662ef0d4_71484cute7productE
	.align		8
        /*0050*/ 	.dword	_ZN39_INTERNAL_4c616def_4_k_cu_662ef0d4_71484cute1_E


//--------------------- .text._ZN7cutlass13device_kernelINS_4gemm6kernel13GemmUniversalIN4cute5tupleIJiiiiEEENS1_10collective13CollectiveMmaINS1_37MainloopSm90TmaGmmaWarpSpecializedFP8ILi12ENS5_IJNS4_1CILi1EEESB_SB_EEENS1_35KernelTmaWarpSpecializedCooperativeEEENS5_IJNSA_ILi192EEENSA_ILi96EEENSA_ILi64EEEEEENS_12float_e4m3_tENS5_IJlSB_lEEESJ_SK_NS4_8TiledMMAINS4_8MMA_AtomIJNS4_4SM904GMMA30MMA_64x96x32_F32E4M3E4M3_SS_TNILNSO_7ScaleInE1ELSQ_1EEEEEENS4_6LayoutINS5_IJNSA_ILi2EEESB_SB_EEENS5_IJSB_NSA_ILi0EEESW_EEEEENS5_IJNS4_10UnderscoreESZ_SZ_EEEEENS4_13SM90_TMA_LOADENS4_14ComposedLayoutINS4_7SwizzleILi2ELi4ELi3EEENS4_18smem_ptr_flag_bitsILi8EEENST_INS5_IJNSA_ILi8EEESH_EEENS5_IJSH_SB_EEEEEEEvNS4_8identityES12_S1C_vS1D_EENS_8epilogue10collective6detail29Sm90TmaWarpSpecializedAdapterINS1G_15DefaultEpilogueISJ_SK_SK_NS1F_6thread17LinearCombinationISJ_Li1EffLNS1K_9ScaleType4KindE0ELNS_15FloatRoundStyleE2ESJ_EENS1_15EpilogueDefaultEEEEEvvEEEEvNT_6ParamsE --------------------------
	.section	.text._ZN7cutlass13device_kernelINS_4gemm6kernel13GemmUniversalIN4cute5tupleIJiiiiEEENS1_10collective13CollectiveMmaINS1_37MainloopSm90TmaGmmaWarpSpecializedFP8ILi12ENS5_IJNS4_1CILi1EEESB_SB_EEENS1_35KernelTmaWarpSpecializedCooperativeEEENS5_IJNSA_ILi192EEENSA_ILi96EEENSA_ILi64EEEEEENS_12float_e4m3_tENS5_IJlSB_lEEESJ_SK_NS4_8TiledMMAINS4_8MMA_AtomIJNS4_4SM904GMMA30MMA_64x96x32_F32E4M3E4M3_SS_TNILNSO_7ScaleInE1ELSQ_1EEEEEENS4_6LayoutINS5_IJNSA_ILi2EEESB_SB_EEENS5_IJSB_NSA_ILi0EEESW_EEEEENS5_IJNS4_10UnderscoreESZ_SZ_EEEEENS4_13SM90_TMA_LOADENS4_14ComposedLayoutINS4_7SwizzleILi2ELi4ELi3EEENS4_18smem_ptr_flag_bitsILi8EEENST_INS5_IJNSA_ILi8EEESH_EEENS5_IJSH_SB_EEEEEEEvNS4_8identityES12_S1C_vS1D_EENS_8epilogue10collective6detail29Sm90TmaWarpSpecializedAdapterINS1G_15DefaultEpilogueISJ_SK_SK_NS1F_6thread17LinearCombinationISJ_Li1EffLNS1K_9ScaleType4KindE0ELNS_15FloatRoundStyleE2ESJ_EENS1_15EpilogueDefaultEEEEEvvEEEEvNT_6ParamsE,"ax",@progbits
	.align	128
.text._ZN7cutlass13device_kernelINS_4gemm6kernel13GemmUniversalIN4cute5tupleIJiiiiEEENS1_10collective13CollectiveMmaINS1_37MainloopSm90TmaGmmaWarpSpecializedFP8ILi12ENS5_IJNS4_1CILi1EEESB_SB_EEENS1_35KernelTmaWarpSpecializedCooperativeEEENS5_IJNSA_ILi192EEENSA_ILi96EEENSA_ILi64EEEEEENS_12float_e4m3_tENS5_IJlSB_lEEESJ_SK_NS4_8TiledMMAINS4_8MMA_AtomIJNS4_4SM904GMMA30MMA_64x96x32_F32E4M3E4M3_SS_TNILNSO_7ScaleInE1ELSQ_1EEEEEENS4_6LayoutINS5_IJNSA_ILi2EEESB_SB_EEENS5_IJSB_NSA_ILi0EEESW_EEEEENS5_IJNS4_10UnderscoreESZ_SZ_EEEEENS4_13SM90_TMA_LOADENS4_14ComposedLayoutINS4_7SwizzleILi2ELi4ELi3EEENS4_18smem_ptr_flag_bitsILi8EEENST_INS5_IJNSA_ILi8EEESH_EEENS5_IJSH_SB_EEEEEEEvNS4_8identityES12_S1C_vS1D_EENS_8epilogue10collective6detail29Sm90TmaWarpSpecializedAdapterINS1G_15DefaultEpilogueISJ_SK_SK_NS1F_6thread17LinearCombinationISJ_Li1EffLNS1K_9ScaleType4KindE0ELNS_15FloatRoundStyleE2ESJ_EENS1_15EpilogueDefaultEEEEEvvEEEEvNT_6ParamsE:
        .type           _ZN7cutlass13device_kernelINS_4gemm6kernel13GemmUniversalIN4cute5tupleIJiiiiEEENS1_10collective13CollectiveMmaINS1_37MainloopSm90TmaGmmaWarpSpecializedFP8ILi12ENS5_IJNS4_1CILi1EEESB_SB_EEENS1_35KernelTmaWarpSpecializedCooperativeEEENS5_IJNSA_ILi192EEENSA_ILi96EEENSA_ILi64EEEEEENS_12float_e4m3_tENS5_IJlSB_lEEESJ_SK_NS4_8TiledMMAINS4_8MMA_AtomIJNS4_4SM904GMMA30MMA_64x96x32_F32E4M3E4M3_SS_TNILNSO_7ScaleInE1ELSQ_1EEEEEENS4_6LayoutINS5_IJNSA_ILi2EEESB_SB_EEENS5_IJSB_NSA_ILi0EEESW_EEEEENS5_IJNS4_10UnderscoreESZ_SZ_EEEEENS4_13SM90_TMA_LOADENS4_14ComposedLayoutINS4_7SwizzleILi2ELi4ELi3EEENS4_18smem_ptr_flag_bitsILi8EEENST_INS5_IJNSA_ILi8EEESH_EEENS5_IJSH_SB_EEEEEEEvNS4_8identityES12_S1C_vS1D_EENS_8epilogue10collective6detail29Sm90TmaWarpSpecializedAdapterINS1G_15DefaultEpilogueISJ_SK_SK_NS1F_6thread17LinearCombinationISJ_Li1EffLNS1K_9ScaleType4KindE0ELNS_15FloatRoundStyleE2ESJ_EENS1_15EpilogueDefaultEEEEEvvEEEEvNT_6ParamsE,@function
        .size           _ZN7cutlass13device_kernelINS_4gemm6kernel13GemmUniversalIN4cute5tupleIJiiiiEEENS1_10collective13CollectiveMmaINS1_37MainloopSm90TmaGmmaWarpSpecializedFP8ILi12ENS5_IJNS4_1CILi1EEESB_SB_EEENS1_35KernelTmaWarpSpecializedCooperativeEEENS5_IJNSA_ILi192EEENSA_ILi96EEENSA_ILi64EEEEEENS_12float_e4m3_tENS5_IJlSB_lEEESJ_SK_NS4_8TiledMMAINS4_8MMA_AtomIJNS4_4SM904GMMA30MMA_64x96x32_F32E4M3E4M3_SS_TNILNSO_7ScaleInE1ELSQ_1EEEEEENS4_6LayoutINS5_IJNSA_ILi2EEESB_SB_EEENS5_IJSB_NSA_ILi0EEESW_EEEEENS5_IJNS4_10UnderscoreESZ_SZ_EEEEENS4_13SM90_TMA_LOADENS4_14ComposedLayoutINS4_7SwizzleILi2ELi4ELi3EEENS4_18smem_ptr_flag_bitsILi8EEENST_INS5_IJNSA_ILi8EEESH_EEENS5_IJSH_SB_EEEEEEEvNS4_8identityES12_S1C_vS1D_EENS_8epilogue10collective6detail29Sm90TmaWarpSpecializedAdapterINS1G_15DefaultEpilogueISJ_SK_SK_NS1F_6thread17LinearCombinationISJ_Li1EffLNS1K_9ScaleType4KindE0ELNS_15FloatRoundStyleE2ESJ_EENS1_15EpilogueDefaultEEEEEvvEEEEvNT_6ParamsE,(.L_x_282 - _ZN7cutlass13device_kernelINS_4gemm6kernel13GemmUniversalIN4cute5tupleIJiiiiEEENS1_10collective13CollectiveMmaINS1_37MainloopSm90TmaGmmaWarpSpecializedFP8ILi12ENS5_IJNS4_1CILi1EEESB_SB_EEENS1_35KernelTmaWarpSpecializedCooperativeEEENS5_IJNSA_ILi192EEENSA_ILi96EEENSA_ILi64EEEEEENS_12float_e4m3_tENS5_IJlSB_lEEESJ_SK_NS4_8TiledMMAINS4_8MMA_AtomIJNS4_4SM904GMMA30MMA_64x96x32_F32E4M3E4M3_SS_TNILNSO_7ScaleInE1ELSQ_1EEEEEENS4_6LayoutINS5_IJNSA_ILi2EEESB_SB_EEENS5_IJSB_NSA_ILi0EEESW_EEEEENS5_IJNS4_10UnderscoreESZ_SZ_EEEEENS4_13SM90_TMA_LOADENS4_14ComposedLayoutINS4_7SwizzleILi2ELi4ELi3EEENS4_18smem_ptr_flag_bitsILi8EEENST_INS5_IJNSA_ILi8EEESH_EEENS5_IJSH_SB_EEEEEEEvNS4_8identityES12_S1C_vS1D_EENS_8epilogue10collective6detail29Sm90TmaWarpSpecializedAdapterINS1G_15DefaultEpilogueISJ_SK_SK_NS1F_6thread17LinearCombinationISJ_Li1EffLNS1K_9ScaleType4KindE0ELNS_15FloatRoundStyleE2ESJ_EENS1_15EpilogueDefaultEEEEEvvEEEEvNT_6ParamsE)
        .other          _ZN7cutlass13device_kernelINS_4gemm6kernel13GemmUniversalIN4cute5tupleIJiiiiEEENS1_10collective13CollectiveMmaINS1_37MainloopSm90TmaGmmaWarpSpecializedFP8ILi12ENS5_IJNS4_1CILi1EEESB_SB_EEENS1_35KernelTmaWarpSpecializedCooperativeEEENS5_IJNSA_ILi192EEENSA_ILi96EEENSA_ILi64EEEEEENS_12float_e4m3_tENS5_IJlSB_lEEESJ_SK_NS4_8TiledMMAINS4_8MMA_AtomIJNS4_4SM904GMMA30MMA_64x96x32_F32E4M3E4M3_SS_TNILNSO_7ScaleInE1ELSQ_1EEEEEENS4_6LayoutINS5_IJNSA_ILi2EEESB_SB_EEENS5_IJSB_NSA_ILi0EEESW_EEEEENS5_IJNS4_10UnderscoreESZ_SZ_EEEEENS4_13SM90_TMA_LOADENS4_14ComposedLayoutINS4_7SwizzleILi2ELi4ELi3EEENS4_18smem_ptr_flag_bitsILi8EEENST_INS5_IJNSA_ILi8EEESH_EEENS5_IJSH_SB_EEEEEEEvNS4_8identityES12_S1C_vS1D_EENS_8epilogue10collective6detail29Sm90TmaWarpSpecializedAdapterINS1G_15DefaultEpilogueISJ_SK_SK_NS1F_6thread17LinearCombinationISJ_Li1EffLNS1K_9ScaleType4KindE0ELNS_15FloatRoundStyleE2ESJ_EENS1_15EpilogueDefaultEEEEEvvEEEEvNT_6ParamsE,@"STO_CUDA_ENTRY STV_DEFAULT"
_ZN7cutlass13device_kernelINS_4gemm6kernel13GemmUniversalIN4cute5tupleIJiiiiEEENS1_10collective13CollectiveMmaINS1_37MainloopSm90TmaGmmaWarpSpecializedFP8ILi12ENS5_IJNS4_1CILi1EEESB_SB_EEENS1_35KernelTmaWarpSpecializedCooperativeEEENS5_IJNSA_ILi192EEENSA_ILi96EEENSA_ILi64EEEEEENS_12float_e4m3_tENS5_IJlSB_lEEESJ_SK_NS4_8TiledMMAINS4_8MMA_AtomIJNS4_4SM904GMMA30MMA_64x96x32_F32E4M3E4M3_SS_TNILNSO_7ScaleInE1ELSQ_1EEEEEENS4_6LayoutINS5_IJNSA_ILi2EEESB_SB_EEENS5_IJSB_NSA_ILi0EEESW_EEEEENS5_IJNS4_10UnderscoreESZ_SZ_EEEEENS4_13SM90_TMA_LOADENS4_14ComposedLayoutINS4_7SwizzleILi2ELi4ELi3EEENS4_18smem_ptr_flag_bitsILi8EEENST_INS5_IJNSA_ILi8EEESH_EEENS5_IJSH_SB_EEEEEEEvNS4_8identityES12_S1C_vS1D_EENS_8epilogue10collective6detail29Sm90TmaWarpSpecializedAdapterINS1G_15DefaultEpilogueISJ_SK_SK_NS1F_6thread17LinearCombinationISJ_Li1EffLNS1K_9ScaleType4KindE0ELNS_15FloatRoundStyleE2ESJ_EENS1_15EpilogueDefaultEEEEEvvEEEEvNT_6ParamsE:
[----:B------:R-:W-:Y:S01]  /*0000*/  LDC R1, c[0x0][0x28] ;  /* 0x00000a00ff017b82 */ /* 0x000fe20000000800 */
[----:B------:R-:W0:Y:S01]  /*0010*/  S2R R0, SR_TID.X ;  /* 0x0000000000007919 */ /* 0x000e220000002100 */
[----:B------:R-:W-:Y:S01]  /*0020*/  ELECT P0, URZ, PT ;  /* 0x00000000003f782f */ /* 0x000fe20003800000 */
[----:B------:R-:W-:Y:S01]  /*0030*/  BSSY B0, `(.L_x_0) ;  /* 0x000000f000007945 */ /* 0x000fe20003800000 */
[--C-:B0-----:R-:W-:Y:S02]  /*0040*/  SHF.R.U32.HI R2, RZ, 0x5, R0.reuse ;  /* 0x00000005ff027819 */ /* 0x101fe40000011600 */
[----:B------:R-:W-:-:S03]  /*0050*/  SHF.R.U32.HI R3, RZ, 0x7, R0 ;  /* 0x00000007ff037819 */ /* 0x000fc60000011600 */
[----:B------:R-:W0:Y:S04]  /*0060*/  SHFL.IDX PT, R5, R2, RZ, 0x1f ;  /* 0x00001fff02057589 */ /* 0x000e2800000e0000 */
[----:B------:R1:W2:Y:S01]  /*0070*/  SHFL.IDX PT, R6, R3, RZ, 0x1f ;  /* 0x00001fff03067589 */ /* 0x0002a200000e0000 */
[----:B0-----:R-:W-:-:S13]  /*0080*/  ISETP.NE.OR P0, PT, R5, RZ, !P0 ;  /* 0x000000ff0500720c */ /* 0x001fda0004705670 */
[----:B-12---:R-:W-:Y:S05]  /*0090*/  @P0 BRA `(.L_x_1) ;  /* 0x0000000000200947 */ /* 0x006fea0003800000 */
[----:B------:R-:W-:Y:S02]  /*00a0*/  ULDC.64 UR4, c[0x0][0x198] ;  /* 0x0000660000047ab9 */ /* 0x000fe40000000a00 */
[----:B------:R-:W-:Y:S02]  /*00b0*/  UIADD3 UR6, UP0, UR4, 0xf0, URZ ;  /* 0x000000f004067890 */ /* 0x000fe4000ff1e03f */
[----:B------:R-:W-:Y:S02]  /*00c0*/  UIADD3 UR4, UP1, UR4, 0x1f0, URZ ;  /* 0x000001f004047890 */ /* 0x000fe4000ff3e03f */
[----:B------:R-:W-:Y:S02]  /*00d0*/  UIADD3.X UR7, URZ, UR5, URZ, UP0, !UPT ;  /* 0x000000053f077290 */ /* 0x000fe400087fe43f */
[----:B------:R-:W-:-:S07]  /*00e0*/  UIADD3.X UR5, URZ, UR5, URZ, UP1, !UPT ;  /* 0x000000053f057290 */ /* 0x000fce0008ffe43f */
[----:B------:R0:W-:Y:S02]  /*00f0*/  UTMACCTL.PF [UR6] ;  /* 0x00000000060079b9 */ /* 0x0001e40008040000 */
[----:B------:R0:W-:Y:S02]  /*0100*/  UTMACCTL.PF [UR4] ;  /* 0x00000000040079b9 */ /* 0x0001e40008040000 */
[----:B0-----:R-:W-:Y:S01]  /*0110*/  NOP ;  /* 0x0000000000007918 */ /* 0x001fe20000000000 */
.L_x_1:
[----:B------:R-:W-:Y:S05]  /*0120*/  BSYNC B0 ;  /* 0x0000000000007941 */ /* 0x000fea0003800000 */
.L_x_0:
[----:B------:R-:W0:Y:S02]  /*0130*/  SHFL.IDX PT, R3, R2, RZ, 0x1f ;  /* 0x00001fff02037589 */ /* 0x000e2400000e0000 */
[----:B0-----:R-:W-:-:S13]  /*0140*/  ISETP.NE.AND P0, PT, R3, RZ, PT ;  /* 0x000000ff0300720c */ /* 0x001fda0003f05270 */
[----:B------:R-:W-:Y:S05]  /*0150*/  @P0 BRA `(.L_x_2) ;  /* 0x0000000000a40947 */ /* 0x000fea0003800000 */
[----:B------:R-:W-:Y:S01]  /*0160*/  ELECT P0, URZ, PT ;  /* 0x00000000003f782f */ /* 0x000fe20003800000 */
[----:B------:R-:W-:-:S12]  /*0170*/  BSSY B0, `(.L_x_2) ;  /* 0x0000027000007945 */ /* 0x000fd80003800000 */
[----:B------:R-:W-:Y:S05]  /*0180*/  @!P0 BRA `(.L_x_3) ;  /* 0x0000000000948947 */ /* 0x000fea0003800000 */
[----:B------:R-:W0:Y:S01]  /*0190*/  S2UR UR8, SR_CgaCtaId ;  /* 0x00000000000879c3 */ /* 0x000e220000008800 */
[----:B------:R-:W-:Y:S01]  /*01a0*/  UMOV UR4, 0x400 ;  /* 0x0000040000047882 */ /* 0x000fe20000000000 */
[----:B------:R-:W-:Y:S01]  /*01b0*/  UMOV UR5, 0x1 ;  /* 0x0000000100057882 */ /* 0x000fe20000000000 */
[----:B------:R-:W-:Y:S02]  /*01c0*/  UMOV UR6, 0x100 ;  /* 0x0000010000067882 */ /* 0x000fe40000000000 */
[----:B------:R-:W-:-:S04]  /*01d0*/  UIADD3 UR6, -UR6, 0x100000, URZ ;  /* 0x0010000006067890 */ /* 0x000fc8000fffe13f */
[----:B------:R-:W-:Y:S02]  /*01e0*/  USHF.L.U32 UR7, UR6, 0xb, URZ ;  /* 0x0000000b06077899 */ /* 0x000fe4000800063f */
[----:B------:R-:W-:Y:S02]  /*01f0*/  USHF.L.U32 UR6, UR6, 0x1, URZ ;  /* 0x0000000106067899 */ /* 0x000fe4000800063f */
[----:B0-----:R-:W-:Y:S02]  /*0200*/  ULEA UR8, UR8, UR4, 0x18 ;  /* 0x0000000408087291 */ /* 0x001fe4000f8ec03f */
[----:B------:R-:W-:-:S04]  /*0210*/  UIADD3 UR4, -UR5, 0x100000, URZ ;  /* 0x0010000005047890 */ /* 0x000fc8000fffe13f */
[----:B------:R-:W-:Y:S02]  /*0220*/  USHF.L.U32 UR5, UR4, 0xb, URZ ;  /* 0x0000000b04057899 */ /* 0x000fe4000800063f */
[----:B------:R-:W-:Y:S01]  /*0230*/  USHF.L.U32 UR4, UR4, 0x1, URZ ;  /* 0x0000000104047899 */ /* 0x000fe2000800063f */
[----:B------:R-:W0:Y:S11]  /*0240*/  FENCE.VIEW.ASYNC.S ;  /* 0x00000000000073c6 */ /* 0x000e360000000000 */
[----:B0-----:R0:W1:Y:S01]  /*0250*/  SYNCS.EXCH.64 URZ, [UR8], UR4 ;  /* 0x00000004083f75b2 */ /* 0x0010620008000100 */
[----:B------:R0:W2:Y:S01]  /*0260*/  SYNCS.EXCH.64 URZ, [UR8+0x60], UR6 ;  /* 0x00006006083f75b2 */ /* 0x0000a20008000100 */
[----:B------:R0:W3:Y:S01]  /*0270*/  SYNCS.EXCH.64 URZ, [UR8+0x8], UR4 ;  /* 0x00000804083f75b2 */ /* 0x0000e20008000100 */
[----:B------:R0:W4:Y:S01]  /*0280*/  SYNCS.EXCH.64 URZ, [UR8+0x68], UR6 ;  /* 0x00006806083f75b2 */ /* 0x0001220008000100 */
[----:B------:R0:W0:Y:S01]  /*0290*/  SYNCS.EXCH.64 URZ, [UR8+0x10], UR4 ;  /* 0x00001004083f75b2 */ /* 0x0000220008000100 */
        /* <DEDUP_REMOVED lines=19> */
[----:B-1----:R-:W-:Y:S01]  /*03d0*/  NOP ;  /* 0x0000000000007918 */ /* 0x002fe20000000000 */
.L_x_3:
[----:B0-----:R-:W-:Y:S05]  /*03e0*/  BSYNC B0 ;  /* 0x0000000000007941 */ /* 0x001fea0003800000 */
.L_x_2:
[----:B------:R-:W0:Y:S01]  /*03f0*/  SHFL.IDX PT, R2, R2, RZ, 0x1f ;  /* 0x00001fff02027589 */ /* 0x000e2200000e0000 */
[----:B------:R-:W1:Y:S01]  /*0400*/  LDC R3, c[0x0][0x65c] ;  /* 0x00019700ff037b82 */ /* 0x000e620000000800 */
[----:B------:R-:W-:Y:S02]  /*0410*/  ELECT P0, URZ, PT ;  /* 0x00000000003f782f */ /* 0x000fe40003800000 */
[----:B------:R-:W-:Y:S01]  /*0420*/  SHF.R.S32.HI R4, RZ, 0x1f, R5 ;  /* 0x0000001fff047819 */ /* 0x000fe20000011405 */
[----:B------:R-:W5:Y:S01]  /*0430*/  S2R R10, SR_CTAID.Y ;  /* 0x00000000000a7919 */ /* 0x000f620000002600 */
[----:B------:R-:W-:Y:S01]  /*0440*/  UMOV UR4, 0x20 ;  /* 0x0000002000047882 */ /* 0x000fe20000000000 */
[C---:B------:R-:W-:Y:S01]  /*0450*/  ISETP.NE.AND P2, PT, R6.reuse, RZ, PT ;  /* 0x000000ff0600720c */ /* 0x040fe20003f45270 */
[----:B------:R-:W-:Y:S01]  /*0460*/  VIADD R11, R6, 0xffffffff ;  /* 0xffffffff060b7836 */ /* 0x000fe20000000000 */
[----:B------:R-:W2:Y:S01]  /*0470*/  S2R R8, SR_CTAID.X ;  /* 0x0000000000087919 */ /* 0x000ea20000002500 */
[----:B------:R-:W-:Y:S01]  /*0480*/  LEA.HI R4, R4, R5, RZ, 0x2 ;  /* 0x0000000504047211 */ /* 0x000fe200078f10ff */
[----:B------:R-:W-:Y:S01]  /*0490*/  NOP ;  /* 0x0000000000007918 */ /* 0x000fe20000000000 */
[----:B------:R-:W-:Y:S01]  /*04a0*/  NOP ;  /* 0x0000000000007918 */ /* 0x000fe20000000000 */
[----:B------:R-:W-:-:S02]  /*04b0*/  ISETP.GE.U32.AND P1, PT, R11, 0x2, PT ;  /* 0x000000020b00780c */ /* 0x000fc40003f26070 */
[----:B------:R-:W-:-:S05]  /*04c0*/  LOP3.LUT R4, R4, 0xfffffffc, RZ, 0xc0, !PT ;  /* 0xfffffffc04047812 */ /* 0x000fca00078ec0ff */
[----:B------:R-:W-:Y:S01]  /*04d0*/  IMAD.IADD R5, R5, 0x1, -R4 ;  /* 0x0000000105057824 */ /* 0x000fe200078e0a04 */
[----:B0-----:R-:W-:Y:S02]  /*04e0*/  ISETP.NE.OR P0, PT, R2, RZ, !P0 ;  /* 0x000000ff0200720c */ /* 0x001fe40004705670 */
[----:B-1----:R-:W-:-:S11]  /*04f0*/  ISETP.NE.AND P3, PT, R3, 0x1, PT ;  /* 0x000000010300780c */ /* 0x002fd60003f65270 */
[----:B------:R-:W-:Y:S01]  /*0500*/  VOTEU.ALL UP0, P0 ;  /* 0x00000000003f7886 */ /* 0x000fe20000000000 */
[----:B------:R-:W-:Y:S01]  /*0510*/  VOTEU.ALL UP1, P0 ;  /* 0x00000000003f7886 */ /* 0x000fe20000020000 */
[----:B------:R-:W2:Y:S01]  /*0520*/  @P3 LDC R9, c[0x0][0x10] ;  /* 0x00000400ff093b82 */ /* 0x000ea20000000800 */
[----:B-----5:R-:W-:Y:S02]  /*0530*/  @P3 IMAD.MOV.U32 R2, RZ, RZ, R10 ;  /* 0x000000ffff023224 */ /* 0x020fe400078e000a */
[----:B------:R-:W-:Y:S01]  /*0540*/  @!UP0 UMOV UR6, 0x400 ;  /* 0x0000040000068882 */ /* 0x000fe20000000000 */
[----:B------:R-:W-:-:S04]  /*0550*/  @!UP0 UIADD3 UR4, -UR4, 0x100000, URZ ;  /* 0x0010000004048890 */ /* 0x000fc8000fffe13f */
[----:B------:R-:W-:Y:S02]  /*0560*/  @!UP0 USHF.L.U32 UR5, UR4, 0xb, URZ ;  /* 0x0000000b04058899 */ /* 0x000fe4000800063f */
[----:B------:R-:W-:Y:S01]  /*0570*/  @!UP0 USHF.L.U32 UR4, UR4, 0x1, URZ ;  /* 0x0000000104048899 */ /* 0x000fe2000800063f */
[----:B------:R-:W-:Y:S02]  /*0580*/  @P3 IMAD.MOV.U32 R3, RZ, RZ, RZ ;  /* 0x000000ffff033224 */ /* 0x000fe400078e00ff */
[----:B------:R-:W-:Y:S01]  /*0590*/  @P3 IMAD.MOV.U32 R13, RZ, RZ, RZ ;  /* 0x000000ffff0d3224 */ /* 0x000fe200078e00ff */
[----:B------:R-:W0:Y:S08]  /*05a0*/  @!UP0 S2UR UR7, SR_CgaCtaId ;  /* 0x00000000000789c3 */ /* 0x000e300000008800 */
[----:B------:R-:W1:Y:S01]  /*05b0*/  @!P3 LDC R7, c[0x0][0xc] ;  /* 0x00000300ff07bb82 */ /* 0x000e620000000800 */
[----:B--2---:R-:W-:-:S04]  /*05c0*/  @P3 IMAD.WIDE.U32 R2, R8, R9, R2 ;  /* 0x0000000908023225 */ /* 0x004fc800078e0002 */
[----:B------:R-:W-:Y:S02]  /*05d0*/  IMAD.MOV.U32 R9, RZ, RZ, RZ ;  /* 0x000000ffff097224 */ /* 0x000fe400078e00ff */
[----:B------:R-:W-:Y:S01]  /*05e0*/  @P3 IMAD.IADD R3, R3, 0x1, R13 ;  /* 0x0000000103033824 */ /* 0x000fe200078e020d */
[----:B0-----:R-:W-:Y:S01]  /*05f0*/  @!UP0 ULEA UR6, UR7, UR6, 0x18 ;  /* 0x0000000607068291 */ /* 0x001fe2000f8ec03f */
[----:B------:R-:W-:Y:S01]  /*0600*/  VOTEU.ALL UP0, P0 ;  /* 0x00000000003f7886 */ /* 0x000fe20000000000 */
[----:B------:R-:W-:-:S04]  /*0610*/  ISETP.NE.AND P0, PT, R5, 0x3, PT ;  /* 0x000000030500780c */ /* 0x000fc80003f05270 */
[----:B------:R-:W-:-:S04]  /*0620*/  ISETP.EQ.OR P0, PT, R5, RZ, !P0 ;  /* 0x000000ff0500720c */ /* 0x000fc80004702670 */
[----:B------:R-:W-:Y:S01]  /*0630*/  ISETP.EQ.AND P0, PT, R6, RZ, P0 ;  /* 0x000000ff0600720c */ /* 0x000fe20000702270 */
[----:B------:R-:W0:Y:S02]  /*0640*/  FENCE.VIEW.ASYNC.S ;  /* 0x00000000000073c6 */ /* 0x000e240000000000 */
[----:B0-----:R0:W3:Y:S01]  /*0650*/  @!UP0 SYNCS.EXCH.64 URZ, [UR6+0xd0], UR4 ;  /* 0x0000d004063f85b2 */ /* 0x0010e20008000100 */
[----:B-1----:R-:W-:Y:S01]  /*0660*/  @!P3 IMAD.WIDE.U32 R6, R7, R10, R8 ;  /* 0x0000000a0706b225 */ /* 0x002fe200078e0008 */
[----:B------:R-:W-:-:S03]  /*0670*/  SEL R4, RZ, 0x1, !P0 ;  /* 0x00000001ff047807 */ /* 0x000fc60004000000 */
[----:B------:R-:W-:Y:S02]  /*0680*/  @!P3 IMAD.MOV.U32 R2, RZ, RZ, R6 ;  /* 0x000000ffff02b224 */ /* 0x000fe400078e0006 */
[----:B------:R-:W-:Y:S01]  /*0690*/  @!P3 IMAD.MOV.U32 R3, RZ, RZ, R7 ;  /* 0x000000ffff03b224 */ /* 0x000fe200078e0007 */
[----:B------:R-:W-:Y:S01]  /*06a0*/  SEL R4, R4, 0x2, P1 ;  /* 0x0000000204047807 */ /* 0x000fe20000800000 */
[----:B------:R0:W3:Y:S01]  /*06b0*/  @!UP1 SYNCS.EXCH.64 URZ, [UR6+0xd8], UR4 ;  /* 0x0000d804063f95b2 */ /* 0x0000e20008000100 */
[----:B------:R-:W-:Y:S01]  /*06c0*/  NOP ;  /* 0x0000000000007918 */ /* 0x000fe20000000000 */
[----:B---34-:R-:W-:Y:S06]  /*06d0*/  BAR.SYNC.DEFER_BLOCKING 0x0 ;  /* 0x0000000000007b1d */ /* 0x018fec0000010000 */
[----:B------:R-:W-:Y:S05]  /*06e0*/  @!P2 BRA `(.L_x_4) ;  /* 0x000000a000b8a947 */ /* 0x000fea0003800000 */
[----:B------:R-:W-:-:S13]  /*06f0*/  ISETP.GT.U32.AND P0, PT, R11, 0x1, PT ;  /* 0x000000010b00780c */ /* 0x000fda0003f04070 */
[----:B0-----:R-:W-:Y:S05]  /*0700*/  @P0 EXIT ;  /* 0x000000000000094d */ /* 0x001fea0003800000 */
[----:B------:R-:W-:Y:S01]  /*0710*/  ULDC.64 UR4, c[0x0][0x650] ;  /* 0x0001940000047ab9 */ /* 0x000fe20000000a00 */
[----:B------:R-:W-:Y:S01]  /*0720*/  PRMT R11, RZ, 0x7610, R11 ;  /* 0x00007610ff0b7816 */ /* 0x000fe2000000000b */
[----:B------:R-:W-:Y:S01]  /*0730*/  IMAD.MOV.U32 R6, RZ, RZ, -0x1 ;  /* 0xffffffffff067424 */ /* 0x000fe200078e00ff */
[----:B------:R-:W-:Y:S01]  /*0740*/  ISETP.GE.U32.AND P0, PT, R2, UR4, PT ;  /* 0x0000000402007c0c */ /* 0x000fe2000bf06070 */
[----:B------:R-:W-:Y:S02]  /*0750*/  IMAD.MOV.U32 R7, RZ, RZ, -0x1 ;  /* 0xffffffffff077424 */ /* 0x000fe400078e00ff */
[----:B------:R-:W-:Y:S01]  /*0760*/  IMAD.MOV.U32 R5, RZ, RZ, -0x1 ;  /* 0xffffffffff057424 */ /* 0x000fe200078e00ff */
[----:B------:R-:W-:-:S13]  /*0770*/  ISETP.GE.U32.AND.EX P0, PT, R3, UR5, PT, P0 ;  /* 0x0000000503007c0c */ /* 0x000fda000bf06100 */
[----:B------:R-:W-:Y:S05]  /*0780*/  @P0 BRA `(.L_x_5) ;  /* 0x00000004005c0947 */ /* 0x000fea0003800000 */
[----:B------:R-:W0:Y:S01]  /*0790*/  LDC.64 R16, c[0x0][0x628] ;  /* 0x00018a00ff107b82 */ /* 0x000e220000000a00 */
[----:B------:R-:W-:Y:S02]  /*07a0*/  IMAD.MOV.U32 R6, RZ, RZ, R2 ;  /* 0x000000ffff067224 */ /* 0x000fe400078e0002 */
[----:B------:R-:W-:-:S05]  /*07b0*/  IMAD.MOV.U32 R7, RZ, RZ, R3 ;  /* 0x000000ffff077224 */ /* 0x000fca00078e0003 */
[----:B------:R-:W1:Y:S08]  /*07c0*/  LDC R18, c[0x0][0x630] ;  /* 0x00018c00ff127b82 */ /* 0x000e700000000800 */
[----:B------:R-:W2:Y:S01]  /*07d0*/  LDC.64 R20, c[0x0][0x620] ;  /* 0x00018800ff147b82 */ /* 0x000ea20000000a00 */
[----:B0-----:R-:W-:-:S04]  /*07e0*/  ISETP.NE.U32.AND P0, PT, R16, RZ, PT ;  /* 0x000000ff1000720c */ /* 0x001fc80003f05070 */
[----:B------:R-:W-:-:S13]  /*07f0*/  ISETP.NE.AND.EX P0, PT, R17, RZ, PT, P0 ;  /* 0x000000ff1100720c */ /* 0x000fda0003f05300 */
[----:B-12---:R-:W-:Y:S05]  /*0800*/  @!P0 BRA `(.L_x_6) ;  /* 0x0000000000288947 */ /* 0x006fea0003800000 */
[----:B------:R-:W0:Y:S02]  /*0810*/  LDC R5, c[0x0][0x634] ;  /* 0x00018d00ff057b82 */ /* 0x000e240000000800 */
[----:B0-----:R-:W-:-:S05]  /*0820*/  IADD3 R5, P0, R2, R5, RZ ;  /* 0x0000000502057210 */ /* 0x001fca0007f1e0ff */
[----:B------:R-:W-:-:S04]  /*0830*/  IMAD.X R11, RZ, RZ, R3, P0 ;  /* 0x000000ffff0b7224 */ /* 0x000fc800000e0603 */
[----:B------:R-:W-:-:S04]  /*0840*/  IMAD.WIDE.U32 R6, R11, R16, RZ ;  /* 0x000000100b067225 */ /* 0x000fc800078e00ff */
[----:B------:R-:W-:-:S04]  /*0850*/  IMAD.WIDE.U32 R12, P0, R5, R17, R6 ;  /* 0x00000011050c7225 */ /* 0x000fc80007800006 */
[----:B------:R-:W-:-:S04]  /*0860*/  IMAD.WIDE.U32 R6, R5, R16, RZ ;  /* 0x0000001005067225 */ /* 0x000fc800078e00ff */
[----:B------:R-:W-:Y:S01]  /*0870*/  IMAD.X R15, RZ, RZ, RZ, P0 ;  /* 0x000000ffff0f7224 */ /* 0x000fe200000e06ff */
[----:B------:R-:W-:Y:S01]  /*0880*/  IADD3 RZ, P0, R7, R12, RZ ;  /* 0x0000000c07ff7210 */ /* 0x000fe20007f1e0ff */
[----:B------:R-:W-:-:S04]  /*0890*/  IMAD.MOV.U32 R14, RZ, RZ, R13 ;  /* 0x000000ffff0e7224 */ /* 0x000fc800078e000d */
[----:B------:R-:W-:-:S08]  /*08a0*/  IMAD.WIDE.U32.X R6, R11, R17, R14, P0 ;  /* 0x000000110b067225 */ /* 0x000fd000000e040e */
.L_x_6:
[--C-:B------:R-:W-:Y:S01]  /*08b0*/  SHF.R.U64 R26, R6, R18, R7.reuse ;  /* 0x00000012061a7219 */ /* 0x100fe20000001207 */
[----:B------:R-:W0:Y:S01]  /*08c0*/  LDC.64 R22, c[0x0][0x640] ;  /* 0x00019000ff167b82 */ /* 0x000e220000000a00 */
[----:B------:R-:W-:Y:S01]  /*08d0*/  I2FP.F32.U32 R5, R8 ;  /* 0x0000000800057245 */ /* 0x000fe20000201000 */
[----:B------:R-:W-:Y:S01]  /*08e0*/  ULDC UR4, c[0x0][0x150] ;  /* 0x0000540000047ab9 */ /* 0x000fe20000000800 */
[----:B------:R-:W-:Y:S02]  /*08f0*/  SHF.R.U32.HI R6, RZ, R18, R7 ;  /* 0x00000012ff067219 */ /* 0x000fe40000011607 */
[----:B------:R-:W-:Y:S01]  /*0900*/  IADD3 R11, P0, RZ, -R26, RZ ;  /* 0x8000001aff0b7210 */ /* 0x000fe20007f1e0ff */
[----:B------:R-:W-:Y:S01]  /*0910*/  FMUL R5, R5, UR4 ;  /* 0x0000000405057c20 */ /* 0x000fe20008400000 */
[----:B------:R-:W-:Y:S01]  /*0920*/  ULDC UR4, c[0x0][0x154] ;  /* 0x0000550000047ab9 */ /* 0x000fe20000000800 */
[----:B------:R-:W1:Y:S02]  /*0930*/  LDC R14, c[0x0][0x618] ;  /* 0x00018600ff0e7b82 */ /* 0x000e640000000800 */
[----:B------:R-:W-:-:S02]  /*0940*/  IMAD.X R13, RZ, RZ, ~R6, P0 ;  /* 0x000000ffff0d7224 */ /* 0x000fc400000e0e06 */
[----:B------:R-:W2:Y:S01]  /*0950*/  F2I.U32.TRUNC.NTZ R5, R5 ;  /* 0x0000000500057305 */ /* 0x000ea2000020f000 */
[----:B------:R-:W-:-:S03]  /*0960*/  IMAD.WIDE.U32 R6, R11, R20, R2 ;  /* 0x000000140b067225 */ /* 0x000fc600078e0002 */
[----:B------:R-:W3:Y:S01]  /*0970*/  LDC R9, c[0x0][0x144] ;  /* 0x00005100ff097b82 */ /* 0x000ee20000000800 */
[----:B------:R-:W-:-:S04]  /*0980*/  IMAD R12, R13, R20, RZ ;  /* 0x000000140d0c7224 */ /* 0x000fc800078e02ff */
[----:B------:R-:W-:Y:S02]  /*0990*/  IMAD R11, R11, R21, R12 ;  /* 0x000000150b0b7224 */ /* 0x000fe400078e020c */
[----:B------:R-:W-:Y:S01]  /*09a0*/  IMAD.MOV.U32 R12, RZ, RZ, 0x1 ;  /* 0x00000001ff0c7424 */ /* 0x000fe200078e00ff */
[----:B------:R-:W4:Y:S01]  /*09b0*/  LDC R18, c[0x0][0x608] ;  /* 0x00018200ff127b82 */ /* 0x000f220000000800 */
[----:B------:R-:W-:Y:S01]  /*09c0*/  IMAD.IADD R11, R7, 0x1, R11 ;  /* 0x00000001070b7824 */ /* 0x000fe200078e020b */
[----:B0-----:R-:W-:Y:S01]  /*09d0*/  ISETP.NE.U32.AND P0, PT, R22, RZ, PT ;  /* 0x000000ff1600720c */ /* 0x001fe20003f05070 */
[----:B--2---:R-:W-:-:S03]  /*09e0*/  IMAD.MOV R7, RZ, RZ, -R5 ;  /* 0x000000ffff077224 */ /* 0x004fc600078e0a05 */
[----:B------:R-:W-:Y:S02]  /*09f0*/  ISETP.NE.AND.EX P0, PT, R23, RZ, PT, P0 ;  /* 0x000000ff1700720c */ /* 0x000fe40003f05300 */
[----:B------:R-:W0:Y:S01]  /*0a00*/  LDC R13, c[0x0][0x658] ;  /* 0x00019600ff0d7b82 */ /* 0x000e220000000800 */
[--C-:B-1----:R-:W-:Y:S02]  /*0a10*/  SHF.R.U64 R16, R6, R14, R11.reuse ;  /* 0x0000000e06107219 */ /* 0x102fe4000000120b */
[----:B------:R-:W-:Y:S02]  /*0a20*/  I2FP.F32.U32 R6, R10 ;  /* 0x0000000a00067245 */ /* 0x000fe40000201000 */
[----:B------:R-:W-:-:S03]  /*0a30*/  SHF.R.U32.HI R11, RZ, R14, R11 ;  /* 0x0000000eff0b7219 */ /* 0x000fc6000001160b */
[----:B------:R-:W1:Y:S01]  /*0a40*/  LDC R17, c[0x0][0x148] ;  /* 0x00005200ff117b82 */ /* 0x000e620000000800 */
[----:B---3--:R-:W-:Y:S02]  /*0a50*/  IMAD R5, R9, R7, R8 ;  /* 0x0000000709057224 */ /* 0x008fe400078e0208 */
[----:B------:R-:W-:Y:S01]  /*0a60*/  FMUL R7, R6, UR4 ;  /* 0x0000000406077c20 */ /* 0x000fe20008400000 */
[----:B------:R-:W-:-:S03]  /*0a70*/  IMAD.MOV.U32 R6, RZ, RZ, -0x1 ;  /* 0xffffffffff067424 */ /* 0x000fc600078e00ff */
[----:B------:R2:W3:Y:S01]  /*0a80*/  F2I.U32.TRUNC.NTZ R15, R7 ;  /* 0x00000007000f7305 */ /* 0x0004e2000020f000 */
[----:B------:R-:W1:Y:S01]  /*0a90*/  LDC R21, c[0x0][0x600] ;  /* 0x00018000ff157b82 */ /* 0x000e620000000800 */
[-CC-:B----4-:R-:W-:Y:S02]  /*0aa0*/  SHF.R.U64 R27, R16, R18.reuse, R11.reuse ;  /* 0x00000012101b7219 */ /* 0x190fe4000000120b */
[----:B------:R-:W-:-:S05]  /*0ab0*/  SHF.R.U32.HI R8, RZ, R18, R11 ;  /* 0x00000012ff087219 */ /* 0x000fca000001160b */
[----:B------:R-:W4:Y:S01]  /*0ac0*/  LDC R20, c[0x0][0x648] ;  /* 0x00019200ff147b82 */ /* 0x000f220000000800 */
[-CC-:B0-----:R-:W-:Y:S02]  /*0ad0*/  SHF.R.U64 R18, R27, R13.reuse, R8.reuse ;  /* 0x0000000d1b127219 */ /* 0x181fe40000001208 */
[-C--:B------:R-:W-:Y:S02]  /*0ae0*/  SHF.L.U32 R6, R6, R13.reuse, RZ ;  /* 0x0000000d06067219 */ /* 0x080fe400000006ff */
[-C--:B------:R-:W-:Y:S02]  /*0af0*/  SHF.R.U32.HI R8, RZ, R13.reuse, R8 ;  /* 0x0000000dff087219 */ /* 0x080fe40000011608 */
[----:B------:R-:W-:Y:S01]  /*0b00*/  LOP3.LUT R14, RZ, R6, RZ, 0x33, !PT ;  /* 0x00000006ff0e7212 */ /* 0x000fe200078e33ff */
[----:B------:R-:W0:Y:S01]  /*0b10*/  LDC R25, c[0x0][0x638] ;  /* 0x00018e00ff197b82 */ /* 0x000e220000000800 */
[----:B------:R-:W-:Y:S01]  /*0b20*/  SHF.L.U32 R11, R12, R13, RZ ;  /* 0x0000000d0c0b7219 */ /* 0x000fe200000006ff */
[----:B------:R-:W-:-:S02]  /*0b30*/  IMAD.MOV.U32 R6, RZ, RZ, R18 ;  /* 0x000000ffff067224 */ /* 0x000fc400078e0012 */
[----:B--2---:R-:W-:-:S04]  /*0b40*/  IMAD.MOV.U32 R7, RZ, RZ, R8 ;  /* 0x000000ffff077224 */ /* 0x004fc800078e0008 */
[----:B------:R-:W2:Y:S01]  /*0b50*/  LDC R24, c[0x0][0x610] ;  /* 0x00018400ff187b82 */ /* 0x000ea20000000800 */
[----:B---3--:R-:W-:Y:S05]  /*0b60*/  @!P0 BRA `(.L_x_7) ;  /* 0x0000000000288947 */ /* 0x008fea0003800000 */
[----:B------:R-:W3:Y:S02]  /*0b70*/  LDC R13, c[0x0][0x64c] ;  /* 0x00019300ff0d7b82 */ /* 0x000ee40000000800 */
[----:B---3--:R-:W-:-:S05]  /*0b80*/  IADD3 R13, P0, R18, R13, RZ ;  /* 0x0000000d120d7210 */ /* 0x008fca0007f1e0ff */
        /* <DEDUP_REMOVED lines=8> */
.L_x_7:
[----:B----4-:R-:W-:Y:S01]  /*0c10*/  SHF.R.U64 R6, R6, R20, R7 ;  /* 0x0000001406067219 */ /* 0x010fe20000001207 */
[----:B-1----:R-:W-:Y:S01]  /*0c20*/  VIADD R7, R21, 0xffffffff ;  /* 0xffffffff15077836 */ /* 0x002fe20000000000 */
[----:B------:R-:W-:Y:S01]  /*0c30*/  LOP3.LUT R14, R27, R14, RZ, 0xc0, !PT ;  /* 0x0000000e1b0e7212 */ /* 0x000fe200078ec0ff */
[----:B------:R-:W-:Y:S02]  /*0c40*/  IMAD.MOV R15, RZ, RZ, -R15 ;  /* 0x000000ffff0f7224 */ /* 0x000fe400078e0a0f */
[----:B------:R-:W-:Y:S01]  /*0c50*/  IMAD.MOV R8, RZ, RZ, -R6 ;  /* 0x000000ffff087224 */ /* 0x000fe200078e0a06 */
[----:B------:R-:W-:Y:S01]  /*0c60*/  LOP3.LUT R7, R16, R7, RZ, 0xc0, !PT ;  /* 0x0000000710077212 */ /* 0x000fe200078ec0ff */
[----:B------:R-:W-:Y:S02]  /*0c70*/  IMAD R14, R11, R6, R14 ;  /* 0x000000060b0e7224 */ /* 0x000fe400078e020e */
[----:B------:R-:W-:Y:S02]  /*0c80*/  @P3 IMAD R5, R17, R15, R10 ;  /* 0x0000000f11053224 */ /* 0x000fe400078e020a */
[----:B0-----:R-:W-:-:S02]  /*0c90*/  IMAD R6, R8, R25, R18 ;  /* 0x0000001908067224 */ /* 0x001fc400078e0212 */
[----:B--2---:R-:W-:Y:S02]  /*0ca0*/  IMAD R5, R14, R24, R5 ;  /* 0x000000180e057224 */ /* 0x004fe400078e0205 */
[----:B------:R-:W-:Y:S02]  /*0cb0*/  IMAD R6, R6, R21, R7 ;  /* 0x0000001506067224 */ /* 0x000fe400078e0207 */
[----:B------:R-:W-:-:S03]  /*0cc0*/  IMAD.MOV.U32 R11, RZ, RZ, 0x1 ;  /* 0x00000001ff0b7424 */ /* 0x000fc600078e00ff */
[----:B------:R-:W-:Y:S02]  /*0cd0*/  SEL R7, R6, R5, !P3 ;  /* 0x0000000506077207 */ /* 0x000fe40005800000 */
[----:B------:R-:W-:Y:S01]  /*0ce0*/  SEL R6, R5, R6, !P3 ;  /* 0x0000000605067207 */ /* 0x000fe20005800000 */
[----:B------:R-:W-:-:S07]  /*0cf0*/  IMAD.MOV.U32 R5, RZ, RZ, R26 ;  /* 0x000000ffff057224 */ /* 0x000fce00078e001a */
.L_x_5:
[----:B------:R-:W-:-:S08]  /*0d00*/  NOP ;  /* 0x0000000000007918 */ /* 0x000fd00000000000 */
[----:B------:R-:W0:Y:S02]  /*0d10*/  USETMAXREG.TRY_ALLOC.CTAPOOL UP0, 0xe8 ;  /* 0x000000e8000079c8 */ /* 0x000e240008000600 */
[----:B0-----:R-:W-:-:S13]  /*0d20*/  PLOP3.LUT P0, PT, PT, PT, UP0, 0x80, 0x0 ;  /* 0x000000000000781c */ /* 0x001fda0003f0f008 */
[----:B------:R-:W-:Y:S05]  /*0d30*/  @!P0 BRA `(.L_x_5) ;  /* 0xfffffffc00f08947 */ /* 0x000fea000383ffff */
[----:B------:R-:W-:Y:S01]  /*0d40*/  ULDC.64 UR4, c[0x0][0x598] ;  /* 0x0001660000047ab9 */ /* 0x000fe20000000a00 */
[----:B------:R-:W-:Y:S01]  /*0d50*/  ULDC.64 UR16, c[0x0][0x208] ;  /* 0x0000820000107ab9 */ /* 0x000fe20000000a00 */
[----:B------:R-:W-:-:S04]  /*0d60*/  ISETP.NE.U32.AND P0, PT, RZ, UR4, PT ;  /* 0x00000004ff007c0c */ /* 0x000fc8000bf05070 */
[----:B------:R-:W-:-:S13]  /*0d70*/  ISETP.NE.AND.EX P0, PT, RZ, UR5, PT, P0 ;  /* 0x00000005ff007c0c */ /* 0x000fda000bf05300 */
[----:B------:R-:W-:Y:S05]  /*0d80*/  @!P0 BRA `(.L_x_8) ;  /* 0x00000000001c8947 */ /* 0x000fea0003800000 */
[----:B------:R-:W0:Y:S02]  /*0d90*/  LDC.64 R8, c[0x0][0x598] ;  /* 0x00016600ff087b82 */ /* 0x000e240000000a00 */
[----:B0-----:R-:W2:Y:S02]  /*0da0*/  LDG.E.64 R8, desc[UR16][R8.64] ;  /* 0x0000001008087981 */ /* 0x001ea4000c1e1b00 */
[----:B--2---:R-:W-:-:S04]  /*0db0*/  ISETP.NE.U32.AND P0, PT, R8, RZ, PT ;  /* 0x000000ff0800720c */ /* 0x004fc80003f05070 */
[----:B------:R-:W-:-:S13]  /*0dc0*/  ISETP.NE.AND.EX P0, PT, R9, RZ, PT, P0 ;  /* 0x000000ff0900720c */ /* 0x000fda0003f05300 */
[----:B------:R-:W-:Y:S05]  /*0dd0*/  @!P0 BRA `(.L_x_8) ;  /* 0x0000000000088947 */ /* 0x000fea0003800000 */
[----:B------:R0:W5:Y:S01]  /*0de0*/  LD.E R209, desc[UR16][R8.64] ;  /* 0x0000001008d17980 */ /* 0x000162000c101900 */
[----:B------:R-:W-:Y:S05]  /*0df0*/  BRA `(.L_x_9) ;  /* 0x0000000000207947 */ /* 0x000fea0003800000 */
.L_x_8:
[----:B------:R-:W-:Y:S02]  /*0e00*/  ULDC.64 UR4, c[0x0][0x588] ;  /* 0x0001620000047ab9 */ /* 0x000fe40000000a00 */
[----:B------:R-:W-:-:S04]  /*0e10*/  ISETP.NE.U32.AND P0, PT, RZ, UR4, PT ;  /* 0x00000004ff007c0c */ /* 0x000fc8000bf05070 */
[----:B------:R-:W-:-:S13]  /*0e20*/  ISETP.NE.AND.EX P0, PT, RZ, UR5, PT, P0 ;  /* 0x00000005ff007c0c */ /* 0x000fda000bf05300 */
[----:B------:R-:W-:Y:S05]  /*0e30*/  @!P0 BRA `(.L_x_10) ;  /* 0x00000000000c8947 */ /* 0x000fea0003800000 */
[----:B------:R-:W0:Y:S02]  /*0e40*/  LDC.64 R8, c[0x0][0x588] ;  /* 0x00016200ff087b82 */ /* 0x000e240000000a00 */
[----:B0-----:R1:W5:Y:S01]  /*0e50*/  LDG.E R209, desc[UR16][R8.64] ;  /* 0x0000001008d17981 */ /* 0x001362000c1e1900 */
[----:B------:R-:W-:Y:S05]  /*0e60*/  BRA `(.L_x_9) ;  /* 0x0000000000047947 */ /* 0x000fea0003800000 */
.L_x_10:
[----:B------:R-:W2:Y:S02]  /*0e70*/  LDC R209, c[0x0][0x580] ;  /* 0x00016000ffd17b82 */ /* 0x000ea40000000800 */
.L_x_9:
[----:B------:R-:W-:Y:S02]  /*0e80*/  ULDC.64 UR4, c[0x0][0x5a0] ;  /* 0x0001680000047ab9 */ /* 0x000fe40000000a00 */
[----:B------:R-:W-:-:S04]  /*0e90*/  ISETP.NE.U32.AND P0, PT, RZ, UR4, PT ;  /* 0x00000004ff007c0c */ /* 0x000fc8000bf05070 */
[----:B------:R-:W-:-:S13]  /*0ea0*/  ISETP.NE.AND.EX P0, PT, RZ, UR5, PT, P0 ;  /* 0x00000005ff007c0c */ /* 0x000fda000bf05300 */
[----:B------:R-:W-:Y:S05]  /*0eb0*/  @!P0 BRA `(.L_x_11) ;  /* 0x00000000001c8947 */ /* 0x000fea0003800000 */
[----:B01----:R-:W0:Y:S02]  /*0ec0*/  LDC.64 R8, c[0x0][0x5a0] ;  /* 0x00016800ff087b82 */ /* 0x003e240000000a00 */
[----:B0-----:R-:W3:Y:S02]  /*0ed0*/  LDG.E.64 R8, desc[UR16][R8.64] ;  /* 0x0000001008087981 */ /* 0x001ee4000c1e1b00 */
[----:B---3--:R-:W-:-:S04]  /*0ee0*/  ISETP.NE.U32.AND P0, PT, R8, RZ, PT ;  /* 0x000000ff0800720c */ /* 0x008fc80003f05070 */
[----:B------:R-:W-:-:S13]  /*0ef0*/  ISETP.NE.AND.EX P0, PT, R9, RZ, PT, P0 ;  /* 0x000000ff0900720c */ /* 0x000fda0003f05300 */
[----:B------:R-:W-:Y:S05]  /*0f00*/  @!P0 BRA `(.L_x_11) ;  /* 0x0000000000088947 */ /* 0x000fea0003800000 */
[----:B------:R0:W5:Y:S01]  /*0f10*/  LD.E R208, desc[UR16][R8.64] ;  /* 0x0000001008d07980 */ /* 0x000162000c101900 */
[----:B------:R-:W-:Y:S05]  /*0f20*/  BRA `(.L_x_12) ;  /* 0x0000000000207947 */ /* 0x000fea0003800000 */
.L_x_11:
[----:B------:R-:W-:Y:S02]  /*0f30*/  ULDC.64 UR4, c[0x0][0x590] ;  /* 0x0001640000047ab9 */ /* 0x000fe40000000a00 */
[----:B------:R-:W-:-:S04]  /*0f40*/  ISETP.NE.U32.AND P0, PT, RZ, UR4, PT ;  /* 0x00000004ff007c0c */ /* 0x000fc8000bf05070 */
[----:B------:R-:W-:-:S13]  /*0f50*/  ISETP.NE.AND.EX P0, PT, RZ, UR5, PT, P0 ;  /* 0x00000005ff007c0c */ /* 0x000fda000bf05300 */
[----:B------:R-:W-:Y:S05]  /*0f60*/  @!P0 BRA `(.L_x_13) ;  /* 0x00000000000c8947 */ /* 0x000fea0003800000 */
[----:B01----:R-:W0:Y:S02]  /*0f70*/  LDC.64 R8, c[0x0][0x590] ;  /* 0x00016400ff087b82 */ /* 0x003e240000000a00 */
[----:B0-----:R1:W5:Y:S01]  /*0f80*/  LDG.E R208, desc[UR16][R8.64] ;  /* 0x0000001008d07981 */ /* 0x001362000c1e1900 */
[----:B------:R-:W-:Y:S05]  /*0f90*/  BRA `(.L_x_12) ;  /* 0x0000000000047947 */ /* 0x000fea0003800000 */
.L_x_13:
[----:B------:R-:W3:Y:S02]  /*0fa0*/  LDC R208, c[0x0][0x584] ;  /* 0x00016100ffd07b82 */ /* 0x000ee40000000800 */
.L_x_12:
[----:B------:R-:W-:-:S13]  /*0fb0*/  LOP3.LUT P0, RZ, R11, 0xff, RZ, 0xc0, !PT ;  /* 0x000000ff0bff7812 */ /* 0x000fda000780c0ff */
[----:B------:R-:W-:Y:S05]  /*0fc0*/  @!P0 EXIT ;  /* 0x000000000000894d */ /* 0x000fea0003800000 */
[----:B------:R-:W-:Y:S01]  /*0fd0*/  ULDC UR4, c[0x0][0x28c] ;  /* 0x0000a30000047ab9 */ /* 0x000fe20000000800 */
[----:B------:R-:W-:Y:S01]  /*0fe0*/  LOP3.LUT R212, R4, 0x1, RZ, 0xfc, !PT ;  /* 0x0000000104d47812 */ /* 0x000fe200078efcff */
[----:B------:R-:W-:-:S04]  /*0ff0*/  UIADD3 UR4, UR4, 0x3f, URZ ;  /* 0x0000003f04047890 */ /* 0x000fc8000fffe03f */
[----:B------:R-:W-:-:S04]  /*1000*/  USHF.R.S32.HI UR5, URZ, 0x1f, UR4 ;  /* 0x0000001f3f057899 */ /* 0x000fc80008011404 */
[----:B------:R-:W-:-:S03]  /*1010*/  ULEA.HI UR5, UR5, UR4, URZ, 0x6 ;  /* 0x0000000405057291 */ /* 0x000fc6000f8f303f */
[----:B------:R-:W-:Y:S01]  /*1020*/  UMOV UR4, URZ ;  /* 0x0000003f00047c82 */ /* 0x000fe20008000000 */
[----:B------:R-:W-:-:S03]  /*1030*/  USHF.R.S32.HI UR9, URZ, 0x6, UR5 ;  /* 0x000000063f097899 */ /* 0x000fc60008011405 */
[----:B------:R-:W-:-:S09]  /*1040*/  UMOV UR5, URZ ;  /* 0x0000003f00057c82 */ /* 0x000fd20008000000 */
.L_x_230:
[----:B01----:R-:W-:Y:S01]  /*1050*/  LOP3.LUT R8, R0, 0x80, RZ, 0xc0, !PT ;  /* 0x0000008000087812 */ /* 0x003fe200078ec0ff */
[----:B------:R-:W0:Y:S01]  /*1060*/  S2UR UR13, SR_CgaCtaId ;  /* 0x00000000000d79c3 */ /* 0x000e220000008800 */
[----:B------:R-:W-:Y:S01]  /*1070*/  UMOV UR12, 0x400 ;  /* 0x00000400000c7882 */ /* 0x000fe20000000000 */
[----:B------:R-:W-:Y:S01]  /*1080*/  UMOV UR6, URZ ;  /* 0x0000003f00067c82 */ /* 0x000fe20008000000 */
[----:B------:R-:W-:Y:S01]  /*1090*/  SHF.R.U32.HI R8, RZ, 0x7, R8 ;  /* 0x00000007ff087819 */ /* 0x000fe20000011608 */
[----:B------:R-:W-:Y:S01]  /*10a0*/  UMOV UR7, URZ ;  /* 0x0000003f00077c82 */ /* 0x000fe20008000000 */
[----:B------:R-:W-:Y:S01]  /*10b0*/  UMOV UR18, UR5 ;  /* 0x0000000500127c82 */ /* 0x000fe20008000000 */
[----:B------:R-:W-:Y:S02]  /*10c0*/  CS2R R206, SRZ ;  /* 0x0000000000ce7805 */ /* 0x000fe4000001ff00 */
[----:B------:R-:W-:Y:S01]  /*10d0*/  CS2R R204, SRZ ;  /* 0x0000000000cc7805 */ /* 0x000fe2000001ff00 */
[----:B------:R-:W1:Y:S01]  /*10e0*/  LDC R9, c[0x0][0x28c] ;  /* 0x0000a300ff097b82 */ /* 0x000e620000000800 */
[----:B----4-:R-:W4:Y:S01]  /*10f0*/  SHFL.IDX PT, R8, R8, RZ, 0x1f ;  /* 0x00001fff08087589 */ /* 0x010f2200000e0000 */
[----:B------:R-:W-:-:S02]  /*1100*/  CS2R R202, SRZ ;  /* 0x0000000000ca7805 */ /* 0x000fc4000001ff00 */
[----:B------:R-:W-:Y:S02]  /*1110*/  CS2R R200, SRZ ;  /* 0x0000000000c87805 */ /* 0x000fe4000001ff00 */
[----:B------:R-:W-:Y:S02]  /*1120*/  CS2R R198, SRZ ;  /* 0x0000000000c67805 */ /* 0x000fe4000001ff00 */
[----:B------:R-:W-:Y:S02]  /*1130*/  CS2R R196, SRZ ;  /* 0x0000000000c47805 */ /* 0x000fe4000001ff00 */
[----:B------:R-:W-:Y:S02]  /*1140*/  CS2R R194, SRZ ;  /* 0x0000000000c27805 */ /* 0x000fe4000001ff00 */
[----:B------:R-:W-:Y:S02]  /*1150*/  CS2R R192, SRZ ;  /* 0x0000000000c07805 */ /* 0x000fe4000001ff00 */
        /* <DEDUP_REMOVED lines=16> */
[----:B-1----:R-:W-:Y:S02]  /*1260*/  ISETP.GE.AND P0, PT, R9, 0x1, PT ;  /* 0x000000010900780c */ /* 0x002fe40003f06270 */
[----:B------:R-:W-:Y:S02]  /*1270*/  CS2R R158, SRZ ;  /* 0x00000000009e7805 */ /* 0x000fe4000001ff00 */
[----:B----4-:R-:W-:-:S02]  /*1280*/  R2UR UR8, R8 ;  /* 0x00000000080872ca */ /* 0x010fc400000e0000 */
        /* <DEDUP_REMOVED lines=11> */
[----:B------:R-:W-:Y:S01]  /*1340*/  CS2R R134, SRZ ;  /* 0x0000000000867805 */ /* 0x000fe2000001ff00 */
[----:B------:R-:W-:Y:S01]  /*1350*/  ULEA.HI UR10, UR8, UR8, URZ, 0x1 ;  /* 0x00000008080a7291 */ /* 0x000fe2000f8f083f */
[----:B------:R-:W-:-:S02]  /*1360*/  CS2R R132, SRZ ;  /* 0x0000000000847805 */ /* 0x000fc4000001ff00 */
[----:B------:R-:W-:Y:S02]  /*1370*/  CS2R R130, SRZ ;  /* 0x0000000000827805 */ /* 0x000fe4000001ff00 */
[----:B------:R-:W-:Y:S01]  /*1380*/  CS2R R128, SRZ ;  /* 0x0000000000807805 */ /* 0x000fe2000001ff00 */
[----:B------:R-:W-:Y:S01]  /*1390*/  ULOP3.LUT UR11, UR10, 0xffffe, URZ, 0xc0, !UPT ;  /* 0x000ffffe0a0b7892 */ /* 0x000fe2000f8ec03f */
[----:B------:R-:W-:Y:S01]  /*13a0*/  CS2R R126, SRZ ;  /* 0x00000000007e7805 */ /* 0x000fe2000001ff00 */
[----:B0-----:R-:W-:Y:S01]  /*13b0*/  ULEA UR10, UR13, UR12, 0x18 ;  /* 0x0000000c0d0a7291 */ /* 0x001fe2000f8ec03f */
[----:B------:R-:W-:Y:S01]  /*13c0*/  CS2R R124, SRZ ;  /* 0x00000000007c7805 */ /* 0x000fe2000001ff00 */
[----:B------:R-:W-:Y:S01]  /*13d0*/  UIADD3 UR11, UR8, -UR11, URZ ;  /* 0x8000000b080b7290 */ /* 0x000fe2000fffe03f */
[----:B------:R-:W-:Y:S02]  /*13e0*/  CS2R R122, SRZ ;  /* 0x00000000007a7805 */ /* 0x000fe4000001ff00 */
[----:B------:R-:W-:Y:S01]  /*13f0*/  CS2R R120, SRZ ;  /* 0x0000000000787805 */ /* 0x000fe2000001ff00 */
[----:B------:R-:W-:Y:S01]  /*1400*/  UMOV UR8, URZ ;  /* 0x0000003f00087c82 */ /* 0x000fe20008000000 */
[----:B------:R-:W-:Y:S01]  /*1410*/  ULEA UR11, UR11, UR10, 0xc ;  /* 0x0000000a0b0b7291 */ /* 0x000fe2000f8e603f */
[----:B------:R-:W-:-:S02]  /*1420*/  CS2R R22, SRZ ;  /* 0x0000000000167805 */ /* 0x000fc4000001ff00 */
[----:B------:R-:W-:Y:S02]  /*1430*/  CS2R R20, SRZ ;  /* 0x0000000000147805 */ /* 0x000fe4000001ff00 */
[----:B------:R-:W-:Y:S01]  /*1440*/  CS2R R18, SRZ ;  /* 0x0000000000127805 */ /* 0x000fe2000001ff00 */
[----:B------:R-:W-:Y:S01]  /*1450*/  UIADD3 UR11, UR11, 0x180, URZ ;  /* 0x000001800b0b7890 */ /* 0x000fe2000fffe03f */
[----:B------:R-:W-:Y:S01]  /*1460*/  CS2R R210, SRZ ;  /* 0x0000000000d27805 */ /* 0x000fe2000001ff00 */
[----:B------:R-:W-:Y:S01]  /*1470*/  IMAD.U32 R11, RZ, RZ, UR4 ;  /* 0x00000004ff0b7e24 */ /* 0x000fe2000f8e00ff */
[----:B------:R-:W-:Y:S01]  /*1480*/  CS2R R72, SRZ ;  /* 0x0000000000487805 */ /* 0x000fe2000001ff00 */
[----:B------:R-:W-:Y:S01]  /*1490*/  USHF.R.U32.HI UR11, URZ, 0x4, UR11 ;  /* 0x000000043f0b7899 */ /* 0x000fe2000801160b */
[----:B------:R-:W-:Y:S02]  /*14a0*/  CS2R R74, SRZ ;  /* 0x00000000004a7805 */ /* 0x000fe4000001ff00 */
[----:B------:R-:W-:-:S02]  /*14b0*/  CS2R R76, SRZ ;  /* 0x00000000004c7805 */ /* 0x000fc4000001ff00 */
[----:B------:R-:W-:Y:S01]  /*14c0*/  CS2R R78, SRZ ;  /* 0x00000000004e7805 */ /* 0x000fe2000001ff00 */
[----:B------:R-:W-:Y:S01]  /*14d0*/  ULOP3.LUT UR11, UR11, 0x3fff, URZ, 0xc0, !UPT ;  /* 0x00003fff0b0b7892 */ /* 0x000fe2000f8ec03f */
        /* <DEDUP_REMOVED lines=22> */
[----:B---3--:R-:W-:-:S02]  /*1640*/  CS2R R28, SRZ ;  /* 0x00000000001c7805 */ /* 0x008fc4000001ff00 */
        /* <DEDUP_REMOVED lines=20> */
[----:B------:R-:W-:Y:S01]  /*1790*/  CS2R R70, SRZ ;  /* 0x0000000000467805 */ /* 0x000fe2000001ff00 */
[----:B------:R-:W-:Y:S06]  /*17a0*/  @!P0 BRA `(.L_x_14) ;  /* 0x0000000c000c8947 */ /* 0x000fec0003800000 */
[----:B------:R-:W-:-:S13]  /*17b0*/  ISETP.NE.AND P1, PT, R212, 0x3, PT ;  /* 0x00000003d400780c */ /* 0x000fda0003f25270 */
[----:B------:R-:W-:Y:S05]  /*17c0*/  @!P1 BRA `(.L_x_15) ;  /* 0x0000000000049947 */ /* 0x000fea0003800000 */
[----:B------:R-:W-:Y:S01]  /*17d0*/  BPT.TRAP 0x1 ;  /* 0x000000040000795c */ /* 0x000fe20000300000 */
.L_x_15:
[----:B------:R-:W-:Y:S01]  /*17e0*/  ULEA UR6, UR5, UR10, 0x3 ;  /* 0x0000000a05067291 */ /* 0x000fe2000f8e183f */
[----:B------:R-:W-:-:S05]  /*17f0*/  IMAD.U32 R8, RZ, RZ, UR4 ;  /* 0x00000004ff087e24 */ /* 0x000fca000f8e00ff */
[----:B------:R-:W-:-:S04]  /*1800*/  SHF.L.U32 R8, R8, 0x1f, RZ ;  /* 0x0000001f08087819 */ /* 0x000fc800000006ff */
[----:B------:R0:W1:Y:S01]  /*1810*/  SYNCS.PHASECHK.TRANS64.TRYWAIT P0, [UR6], R8 ;  /* 0x00000008ff0075a7 */ /* 0x0000620008000146 */
[----:B------:R-:W-:Y:S05]  /*1820*/  @!P1 BRA `(.L_x_16) ;  /* 0x0000000000049947 */ /* 0x000fea0003800000 */
[----:B------:R-:W-:Y:S01]  /*1830*/  BPT.TRAP 0x1 ;  /* 0x000000040000795c */ /* 0x000fe20000300000 */
.L_x_16:
[----:B-1----:R-:W-:Y:S05]  /*1840*/  @P0 BRA `(.L_x_17) ;  /* 0x0000000000080947 */ /* 0x002fea0003800000 */
[----:B------:R-:W1:Y:S02]  /*1850*/  SYNCS.PHASECHK.TRANS64.TRYWAIT P0, [UR6], R8 ;  /* 0x00000008ff0075a7 */ /* 0x000e640008000146 */
[----:B-1----:R-:W-:Y:S05]  /*1860*/  @!P0 BRA `(.L_x_18) ;  /* 0x000000ac00048947 */ /* 0x002fea0003800000 */
.L_x_17:
[----:B------:R-:W-:Y:S01]  /*1870*/  UIADD3 UR6, UR10, 0x24180, URZ ;  /* 0x000241800a067890 */ /* 0x000fe2000fffe03f */
[----:B------:R-:W-:Y:S01]  /*1880*/  WARPGROUP.ARRIVE ;  /* 0x00000000000079c5 */ /* 0x000fe20000000000 */
[----:B------:R-:W-:Y:S01]  /*1890*/  ULOP3.LUT UR7, UR11, 0x10000, URZ, 0xfc, !UPT ;  /* 0x000100000b077892 */ /* 0x000fe2000f8efc3f */
[----:B------:R-:W-:Y:S01]  /*18a0*/  CS2R R206, SRZ ;  /* 0x0000000000ce7805 */ /* 0x000fe2000001ff00 */
[----:B------:R-:W-:Y:S01]  /*18b0*/  USHF.R.U32.HI UR6, URZ, 0x4, UR6 ;  /* 0x000000043f067899 */ /* 0x000fe20008011606 */
[----:B------:R-:W-:Y:S01]  /*18c0*/  CS2R R204, SRZ ;  /* 0x0000000000cc7805 */ /* 0x000fe2000001ff00 */
[----:B------:R-:W-:Y:S01]  /*18d0*/  UIMAD UR7, UR5, 0x300, UR7 ;  /* 0x00000300050778a4 */ /* 0x000fe2000f8e0207 */
[----:B------:R-:W-:Y:S01]  /*18e0*/  CS2R R202, SRZ ;  /* 0x0000000000ca7805 */ /* 0x000fe2000001ff00 */
[----:B------:R-:W-:Y:S01]  /*18f0*/  ULOP3.LUT UR6, UR6, 0x3fff, URZ, 0xc0, !UPT ;  /* 0x00003fff06067892 */ /* 0x000fe2000f8ec03f */
[----:B------:R-:W-:Y:S01]  /*1900*/  CS2R R200, SRZ ;  /* 0x0000000000c87805 */ /* 0x000fe2000001ff00 */
[----:B------:R-:W-:Y:S01]  /*1910*/  UMOV UR13, 0x80000020 ;  /* 0x80000020000d7882 */ /* 0x000fe20000000000 */
[----:B------:R-:W-:Y:S01]  /*1920*/  UMOV UR15, 0x80000020 ;  /* 0x80000020000f7882 */ /* 0x000fe20000000000 */
[----:B------:R-:W-:Y:S01]  /*1930*/  ULOP3.LUT UR6, UR6, 0x10000, URZ, 0xfc, !UPT ;  /* 0x0001000006067892 */ /* 0x000fe2000f8efc3f */
[----:B------:R-:W-:Y:S01]  /*1940*/  CS2R R198, SRZ ;  /* 0x0000000000c67805 */ /* 0x000fe2000001ff00 */
[----:B------:R-:W-:Y:S01]  /*1950*/  UMOV UR12, UR7 ;  /* 0x00000007000c7c82 */ /* 0x000fe20008000000 */
[----:B------:R-:W-:Y:S01]  /*1960*/  CS2R R196, SRZ ;  /* 0x0000000000c47805 */ /* 0x000fe2000001ff00 */
[----:B------:R-:W-:Y:S01]  /*1970*/  UIMAD UR8, UR5, 0x180, UR6 ;  /* 0x00000180050878a4 */ /* 0x000fe2000f8e0206 */
[----:B------:R-:W-:-:S02]  /*1980*/  CS2R R194, SRZ ;  /* 0x0000000000c27805 */ /* 0x000fc4000001ff00 */
[----:B------:R-:W-:Y:S01]  /*1990*/  CS2R R192, SRZ ;  /* 0x0000000000c07805 */ /* 0x000fe2000001ff00 */
[----:B------:R-:W-:Y:S01]  /*19a0*/  UMOV UR6, 0x2 ;  /* 0x0000000200067882 */ /* 0x000fe20000000000 */
[----:B------:R-:W-:Y:S02]  /*19b0*/  CS2R R190, SRZ ;  /* 0x0000000000be7805 */ /* 0x000fe4000001ff00 */
[----:B------:R-:W-:Y:S02]  /*19c0*/  CS2R R188, SRZ ;  /* 0x0000000000bc7805 */ /* 0x000fe4000001ff00 */
[----:B------:R-:W-:Y:S01]  /*19d0*/  CS2R R186, SRZ ;  /* 0x0000000000ba7805 */ /* 0x000fe2000001ff00 */
[----:B------:R-:W-:Y:S01]  /*19e0*/  UMOV UR14, UR8 ;  /* 0x00000008000e7c82 */ /* 0x000fe20008000000 */
[----:B------:R-:W-:Y:S01]  /*19f0*/  CS2R R184, SRZ ;  /* 0x0000000000b87805 */ /* 0x000fe2000001ff00 */
[----:B------:R-:W-:Y:S01]  /*1a00*/  QGMMA.64x96x32.F32.E4M3.E4M3 R72, gdesc[UR12], RZ, !UPT ;  /* 0x016000000c4879f3 */ /* 0x000fe2000c7008ff */
[----:B------:R-:W-:Y:S01]  /*1a10*/  UIADD3 UR12, UR7, 0x200, URZ ;  /* 0x00000200070c7890 */ /* 0x000fe2000fffe03f */
[----:B------:R-:W-:Y:S01]  /*1a20*/  CS2R R182, SRZ ;  /* 0x0000000000b67805 */ /* 0x000fe2000001ff00 */
[----:B------:R-:W-:Y:S01]  /*1a30*/  UMOV UR13, 0x80000020 ;  /* 0x80000020000d7882 */ /* 0x000fe20000000000 */
[----:B------:R-:W-:-:S02]  /*1a40*/  CS2R R180, SRZ ;  /* 0x0000000000b47805 */ /* 0x000fc4000001ff00 */
[----:B------:R-:W-:Y:S02]  /*1a50*/  CS2R R178, SRZ ;  /* 0x0000000000b27805 */ /* 0x000fe4000001ff00 */
[----:B------:R-:W-:Y:S02]  /*1a60*/  CS2R R176, SRZ ;  /* 0x0000000000b07805 */ /* 0x000fe4000001ff00 */
[----:B------:R-:W-:Y:S02]  /*1a70*/  CS2R R174, SRZ ;  /* 0x0000000000ae7805 */ /* 0x000fe4000001ff00 */
[----:B------:R-:W-:Y:S02]  /*1a80*/  CS2R R172, SRZ ;  /* 0x0000000000ac7805 */ /* 0x000fe4000001ff00 */
[----:B------:R-:W-:Y:S01]  /*1a90*/  CS2R R170, SRZ ;  /* 0x0000000000aa7805 */ /* 0x000fe2000001ff00 */
[----:B------:R-:W-:Y:S01]  /*1aa0*/  QGMMA.64x96x32.F32.E4M3.E4M3 R24, gdesc[UR12], RZ, !UPT ;  /* 0x016000000c1879f3 */ /* 0x000fe2000c7008ff */
[----:B------:R-:W-:Y:S01]  /*1ab0*/  UIADD3 UR12, UR7, 0x2, URZ ;  /* 0x00000002070c7890 */ /* 0x000fe2000fffe03f */
[----:B------:R-:W-:Y:S01]  /*1ac0*/  CS2R R168, SRZ ;  /* 0x0000000000a87805 */ /* 0x000fe2000001ff00 */
[----:B------:R-:W-:Y:S01]  /*1ad0*/  UIADD3 UR14, UR8, 0x2, URZ ;  /* 0x00000002080e7890 */ /* 0x000fe2000fffe03f */
[----:B------:R-:W-:Y:S01]  /*1ae0*/  CS2R R166, SRZ ;  /* 0x0000000000a67805 */ /* 0x000fe2000001ff00 */
[----:B------:R-:W-:Y:S01]  /*1af0*/  UMOV UR13, 0x80000020 ;  /* 0x80000020000d7882 */ /* 0x000fe20000000000 */
[----:B------:R-:W-:Y:S01]  /*1b00*/  UMOV UR15, 0x80000020 ;  /* 0x80000020000f7882 */ /* 0x000fe20000000000 */
        /* <DEDUP_REMOVED lines=26> */
[----:B------:R-:W-:Y:S01]  /*1cb0*/  CS2R R210, SRZ ;  /* 0x0000000000d27805 */ /* 0x000fe2000001ff00 */
[----:B------:R-:W-:Y:S01]  /*1cc0*/  QGMMA.64x96x32.F32.E4M3.E4M3 R72, gdesc[UR12], R72 ;  /* 0x016000000c4879f3 */ /* 0x000fe20008700848 */
[----:B------:R-:W-:Y:S01]  /*1cd0*/  UIADD3 UR12, UR7, 0x202, URZ ;  /* 0x00000202070c7890 */ /* 0x000fe2000fffe03f */
[----:B------:R-:W-:Y:S02]  /*1ce0*/  UMOV UR13, 0x80000020 ;  /* 0x80000020000d7882 */ /* 0x000fe40000000000 */
[----:B------:R-:W-:Y:S02]  /*1cf0*/  ULDC UR7, c[0x0][0x50c] ;  /* 0x0001430000077ab9 */ /* 0x000fe40000000800 */
[----:B------:R-:W-:-:S04]  /*1d00*/  UISETP.NE.AND UP0, UPT, UR7, 0x2, UPT ;  /* 0x000000020700788c */ /* 0x000fc8000bf05270 */
[----:B------:R-:W-:Y:S01]  /*1d10*/  USEL UR7, URZ, 0x1, UP0 ;  /* 0x000000013f077887 */ /* 0x000fe20008000000 */
[----:B------:R-:W-:Y:S05]  /*1d20*/  QGMMA.64x96x32.F32.E4M3.E4M3 R24, gdesc[UR12], R24, gsb0 ;  /* 0x016000000c1879f3 */ /* 0x000fea0008000818 */
[----:B------:R-:W-:-:S13]  /*1d30*/  ISETP.NE.AND P0, PT, RZ, UR7, PT ;  /* 0x00000007ff007c0c */ /* 0x000fda000bf05270 */
[----:B------:R-:W-:Y:S05]  /*1d40*/  @!P0 BRA `(.L_x_19) ;  /* 0x0000000400888947 */ /* 0x000fea0003800000 */
[----:B------:R-:W-:Y:S02]  /*1d50*/  WARPGROUP.DEPBAR.LE gsb0, 0x0 ;  /* 0x00008000000079c5 */ /* 0x000fe40000010000 */
[----:B------:R-:W-:-:S01]  /*1d60*/  FADD R211, RZ, R72 ;  /* 0x00000048ffd37221 */ /* 0x000fc20000000000 */
[----:B------:R-:W-:Y:S01]  /*1d70*/  FADD R210, RZ, R73 ;  /* 0x00000049ffd27221 */ /* 0x000fe20000000000 */
        /* <DEDUP_REMOVED lines=94> */
[----:B------:R-:W-:-:S06]  /*2360*/  UMOV UR6, URZ ;  /* 0x0000003f00067c82 */ /* 0x000fcc0008000000 */
.L_x_19:
[----:B------:R-:W-:-:S04]  /*2370*/  UIADD3 UR18, UR5, 0x1, URZ ;  /* 0x0000000105127890 */ /* 0x000fc8000fffe03f */
[----:B------:R-:W-:-:S04]  /*2380*/  UISETP.NE.AND UP0, UPT, UR18, 0xc, UPT ;  /* 0x0000000c1200788c */ /* 0x000fc8000bf05270 */
[----:B------:R-:W-:Y:S02]  /*2390*/  USEL UR8, URZ, 0x1, UP0 ;  /* 0x000000013f087887 */ /* 0x000fe40008000000 */
[----:B------:R-:W-:Y:S02]  /*23a0*/  USEL UR18, UR18, URZ, UP0 ;  /* 0x0000003f12127287 */ /* 0x000fe40008000000 */
[----:B------:R-:W-:-:S06]  /*23b0*/  ULOP3.LUT UR8, UR4, UR8, URZ, 0x3c, !UPT ;  /* 0x0000000804087292 */ /* 0x000fcc000f8e3c3f */
[----:B------:R-:W-:Y:S01]  /*23c0*/  IMAD.U32 R11, RZ, RZ, UR8 ;  /* 0x00000008ff0b7e24 */ /* 0x000fe2000f8e00ff */
[----:B------:R-:W-:-:S06]  /*23d0*/  UMOV UR8, 0x1 ;  /* 0x0000000100087882 */ /* 0x000fcc0000000000 */
.L_x_14:
[----:B------:R-:W-:-:S04]  /*23e0*/  UISETP.LT.AND UP0, UPT, UR9, 0x1, UPT ;  /* 0x000000010900788c */ /* 0x000fc8000bf01270 */
[----:B------:R-:W-:-:S04]  /*23f0*/  USEL UR12, UR9, 0x1, UP0 ;  /* 0x00000001090c7887 */ /* 0x000fc80008000000 */
[----:B------:R-:W-:-:S04]  /*2400*/  UIADD3 UR12, UR9, -UR12, URZ ;  /* 0x8000000c090c7290 */ /* 0x000fc8000fffe03f */
[----:B------:R-:W-:-:S06]  /*2410*/  UISETP.GE.AND UP0, UPT, UR12, 0x1, UPT ;  /* 0x000000010c00788c */ /* 0x000fcc000bf06270 */
[----:B------:R-:W-:-:S13]  /*2420*/  PLOP3.LUT P0, PT, PT, PT, UP0, 0x80, 0x0 ;  /* 0x000000000000781c */ /* 0x000fda0003f0f008 */
[----:B------:R-:W-:Y:S05]  /*2430*/  @!P0 BRA `(.L_x_20) ;  /* 0x0000000800a48947 */ /* 0x000fea0003800000 */
[----:B01----:R-:W-:Y:S01]  /*2440*/  IMAD.U32 R8, RZ, RZ, UR12 ;  /* 0x0000000cff087e24 */ /* 0x003fe2000f8e00ff */
[----:B------:R-:W-:Y:S01]  /*2450*/  UMOV UR19, UR5 ;  /* 0x0000000500137c82 */ /* 0x000fe20008000000 */
[----:B------:R-:W-:-:S05]  /*2460*/  ULDC UR20, c[0x0][0x50c] ;  /* 0x0001430000147ab9 */ /* 0x000fca0000000800 */
.L_x_28:
[----:B------:R-:W-:-:S13]  /*2470*/  ISETP.NE.AND P1, PT, R212, 0x3, PT ;  /* 0x00000003d400780c */ /* 0x000fda0003f25270 */
[----:B01----:R-:W-:Y:S05]  /*2480*/  @!P1 BRA `(.L_x_21) ;  /* 0x0000000000049947 */ /* 0x003fea0003800000 */
[----:B------:R-:W-:Y:S01]  /*2490*/  BPT.TRAP 0x1 ;  /* 0x000000040000795c */ /* 0x000fe20000300000 */
.L_x_21:
[----:B------:R-:W0:Y:S01]  /*24a0*/  S2UR UR12, SR_CgaCtaId ;  /* 0x00000000000c79c3 */ /* 0x000e220000008800 */
[----:B------:R-:W-:Y:S01]  /*24b0*/  UMOV UR10, 0x400 ;  /* 0x00000400000a7882 */ /* 0x000fe20000000000 */
[----:B------:R-:W-:Y:S01]  /*24c0*/  SHF.L.U32 R9, R11, 0x1f, RZ ;  /* 0x0000001f0b097819 */ /* 0x000fe200000006ff */
[----:B0-----:R-:W-:-:S04]  /*24d0*/  ULEA UR10, UR12, UR10, 0x18 ;  /* 0x0000000a0c0a7291 */ /* 0x001fc8000f8ec03f */
[----:B------:R-:W-:-:S09]  /*24e0*/  ULEA UR12, UR18, UR10, 0x3 ;  /* 0x0000000a120c7291 */ /* 0x000fd2000f8e183f */
[----:B------:R0:W1:Y:S01]  /*24f0*/  SYNCS.PHASECHK.TRANS64.TRYWAIT P0, [UR12], R9 ;  /* 0x00000009ff0075a7 */ /* 0x000062000800014c */
[----:B------:R-:W-:Y:S05]  /*2500*/  @!P1 BRA `(.L_x_22) ;  /* 0x0000000000049947 */ /* 0x000fea0003800000 */
[----:B------:R-:W-:Y:S01]  /*2510*/  BPT.TRAP 0x1 ;  /* 0x000000040000795c */ /* 0x000fe20000300000 */
.L_x_22:
[----:B-1----:R-:W-:Y:S05]  /*2520*/  @P0 BRA `(.L_x_23) ;  /* 0x0000000000080947 */ /* 0x002fea0003800000 */
[----:B------:R-:W1:Y:S02]  /*2530*/  SYNCS.PHASECHK.TRANS64.TRYWAIT P0, [UR12], R9 ;  /* 0x00000009ff0075a7 */ /* 0x000e64000800014c */
[----:B-1----:R-:W-:Y:S05]  /*2540*/  @!P0 BRA `(.L_x_24) ;  /* 0x0000009c00e48947 */ /* 0x002fea0003800000 */
.L_x_23:
[----:B------:R-:W-:Y:S01]  /*2550*/  UIADD3 UR12, UR10, 0x24180, URZ ;  /* 0x000241800a0c7890 */ /* 0x000fe2000fffe03f */
[----:B------:R-:W-:Y:S01]  /*2560*/  WARPGROUP.ARRIVE ;  /* 0x00000000000079c5 */ /* 0x000fe20000000000 */
[----:B------:R-:W-:Y:S02]  /*2570*/  UISETP.NE.AND UP0, UPT, UR7, URZ, UPT ;  /* 0x0000003f0700728c */ /* 0x000fe4000bf05270 */
[----:B------:R-:W-:Y:S02]  /*2580*/  USHF.R.U32.HI UR12, URZ, 0x4, UR12 ;  /* 0x000000043f0c7899 */ /* 0x000fe4000801160c */
[----:B------:R-:W-:Y:S02]  /*2590*/  USEL UR8, UR8, URZ, !UP0 ;  /* 0x0000003f08087287 */ /* 0x000fe4000c000000 */
[----:B------:R-:W-:Y:S02]  /*25a0*/  ULOP3.LUT UR12, UR12, 0x3fff, URZ, 0xc0, !UPT ;  /* 0x00003fff0c0c7892 */ /* 0x000fe4000f8ec03f */
[----:B------:R-:W-:-:S02]  /*25b0*/  UISETP.NE.U32.AND UP0, UPT, UR8, URZ, UPT ;  /* 0x0000003f0800728c */ /* 0x000fc4000bf05070 */
[----:B------:R-:W-:Y:S02]  /*25c0*/  ULOP3.LUT UR7, UR11, 0x10000, URZ, 0xfc, !UPT ;  /* 0x000100000b077892 */ /* 0x000fe4000f8efc3f */
[----:B------:R-:W-:Y:S02]  /*25d0*/  ULOP3.LUT UR8, UR12, 0x10000, URZ, 0xfc, !UPT ;  /* 0x000100000c087892 */ /* 0x000fe4000f8efc3f */
[----:B------:R-:W-:Y:S02]  /*25e0*/  UIMAD UR7, UR18, 0x300, UR7 ;  /* 0x00000300120778a4 */ /* 0x000fe4000f8e0207 */
[----:B------:R-:W-:Y:S01]  /*25f0*/  UIMAD UR8, UR18, 0x180, UR8 ;  /* 0x00000180120878a4 */ /* 0x000fe2000f8e0208 */
[----:B------:R-:W-:Y:S01]  /*2600*/  UMOV UR13, 0x80000020 ;  /* 0x80000020000d7882 */ /* 0x000fe20000000000 */
[----:B------:R-:W-:Y:S01]  /*2610*/  UMOV UR15, 0x80000020 ;  /* 0x80000020000f7882 */ /* 0x000fe20000000000 */
[----:B------:R-:W-:Y:S02]  /*2620*/  UIADD3 UR6, UR6, 0x2, URZ ;  /* 0x0000000206067890 */ /* 0x000fe4000fffe03f */
[----:B------:R-:W-:-:S02]  /*2630*/  UMOV UR12, UR7 ;  /* 0x00000007000c7c82 */ /* 0x000fc40008000000 */
[----:B------:R-:W-:Y:S02]  /*2640*/  UMOV UR14, UR8 ;  /* 0x00000008000e7c82 */ /* 0x000fe40008000000 */
[----:B------:R-:W-:Y:S01]  /*2650*/  QGMMA.64x96x32.F32.E4M3.E4M3 R72, gdesc[UR12], R72, UP0 ;  /* 0x016000000c4879f3 */ /* 0x000fe2000bf00848 */
[----:B------:R-:W-:Y:S01]  /*2660*/  UIADD3 UR12, UR7, 0x200, URZ ;  /* 0x00000200070c7890 */ /* 0x000fe2000fffe03f */
[----:B------:R-:W-:-:S08]  /*2670*/  UMOV UR13, 0x80000020 ;  /* 0x80000020000d7882 */ /* 0x000fd00000000000 */
[----:B------:R-:W-:Y:S01]  /*2680*/  QGMMA.64x96x32.F32.E4M3.E4M3 R24, gdesc[UR12], R24, UP0 ;  /* 0x016000000c1879f3 */ /* 0x000fe2000bf00818 */
[----:B------:R-:W-:Y:S02]  /*2690*/  UIADD3 UR12, UR7, 0x2, URZ ;  /* 0x00000002070c7890 */ /* 0x000fe4000fffe03f */
[----:B------:R-:W-:Y:S01]  /*26a0*/  UIADD3 UR14, UR8, 0x2, URZ ;  /* 0x00000002080e7890 */ /* 0x000fe2000fffe03f */
[----:B------:R-:W-:Y:S01]  /*26b0*/  UMOV UR13, 0x80000020 ;  /* 0x80000020000d7882 */ /* 0x000fe20000000000 */
[----:B------:R-:W-:Y:S01]  /*26c0*/  UMOV UR15, 0x80000020 ;  /* 0x80000020000f7882 */ /* 0x000fe20000000000 */
[----:B------:R-:W-:-:S06]  /*26d0*/  UISETP.NE.AND UP0, UPT, UR6, UR20, UPT ;  /* 0x000000140600728c */ /* 0x000fcc000bf05270 */
[----:B------:R-:W-:Y:S01]  /*26e0*/  QGMMA.64x96x32.F32.E4M3.E4M3 R72, gdesc[UR12], R72 ;  /* 0x016000000c4879f3 */ /* 0x000fe20008700848 */
[----:B------:R-:W-:Y:S01]  /*26f0*/  UIADD3 UR12, UR7, 0x202, URZ ;  /* 0x00000202070c7890 */ /* 0x000fe2000fffe03f */
[----:B------:R-:W-:Y:S01]  /*2700*/  UMOV UR13, 0x80000020 ;  /* 0x80000020000d7882 */ /* 0x000fe20000000000 */
[----:B------:R-:W-:-:S07]  /*2710*/  USEL UR7, URZ, 0x1, UP0 ;  /* 0x000000013f077887 */ /* 0x000fce0008000000 */
[----:B------:R-:W-:Y:S01]  /*2720*/  QGMMA.64x96x32.F32.E4M3.E4M3 R24, gdesc[UR12], R24, gsb0 ;  /* 0x016000000c1879f3 */ /* 0x000fe20008000818 */
[----:B------:R-:W-:Y:S02]  /*2730*/  ISETP.NE.AND P0, PT, RZ, UR7, PT ;  /* 0x00000007ff007c0c */ /* 0x000fe4000bf05270 */
[----:B------:R-:W-:-:S11]  /*2740*/  WARPGROUP.DEPBAR.LE gsb0, 0x1 ;  /* 0x00008000000079c5 */ /* 0x000fd60000010100 */
[----:B------:R-:W-:Y:S05]  /*2750*/  @!P0 BRA `(.L_x_25) ;  /* 0x0000000400888947 */ /* 0x000fea0003800000 */
[----:B------:R-:W-:Y:S02]  /*2760*/  WARPGROUP.DEPBAR.LE gsb0, 0x0 ;  /* 0x00008000000079c5 */ /* 0x000fe40000010000 */
[----:B------:R-:W-:-:S01]  /*2770*/  FADD R211, R72, R211 ;  /* 0x000000d348d37221 */ /* 0x000fc20000000000 */
[----:B------:R-:W-:Y:S01]  /*2780*/  FADD R210, R73, R210 ;  /* 0x000000d249d27221 */ /* 0x000fe20000000000 */
        /* <DEDUP_REMOVED lines=94> */
[----:B------:R-:W-:-:S06]  /*2d70*/  UMOV UR6, URZ ;  /* 0x0000003f00067c82 */ /* 0x000fcc0008000000 */
.L_x_25:
[----:B------:R-:W-:Y:S05]  /*2d80*/  @!P1 BRA `(.L_x_26) ;  /* 0x0000000000049947 */ /* 0x000fea0003800000 */
[----:B------:R-:W-:Y:S01]  /*2d90*/  BPT.TRAP 0x1 ;  /* 0x000000040000795c */ /* 0x000fe20000300000 */
.L_x_26:
[----:B------:R-:W-:Y:S01]  /*2da0*/  ULEA UR8, UR19, UR10, 0x3 ;  /* 0x0000000a13087291 */ /* 0x000fe2000f8e183f */
[----:B------:R-:W-:-:S03]  /*2db0*/  ISETP.GT.U32.AND P0, PT, R4, 0x1, PT ;  /* 0x000000010400780c */ /* 0x000fc60003f04070 */
[----:B------:R-:W-:-:S04]  /*2dc0*/  UIADD3 UR8, UR8, 0x60, URZ ;  /* 0x0000006008087890 */ /* 0x000fc8000fffe03f */
[----:B------:R-:W-:-:S09]  /*2dd0*/  UPRMT UR8, URZ, 0x654, UR8 ;  /* 0x000006543f087896 */ /* 0x000fd20008000008 */
[----:B------:R-:W-:Y:S01]  /*2de0*/  SYNCS.ARRIVE.TRANS64.RED.A1T0 RZ, [UR8], RZ ;  /* 0x000000ffffff79a7 */ /* 0x000fe20008100408 */
[----:B------:R-:W-:Y:S05]  /*2df0*/  @P0 BRA `(.L_x_27) ;  /* 0x0000000000040947 */ /* 0x000fea0003800000 */
[----:B------:R-:W-:Y:S01]  /*2e00*/  BPT.TRAP 0x1 ;  /* 0x000000040000795c */ /* 0x000fe20000300000 */
.L_x_27:
[----:B------:R-:W-:Y:S01]  /*2e10*/  UIADD3 UR18, UR18, 0x1, URZ ;  /* 0x0000000112127890 */ /* 0x000fe2000fffe03f */
[C---:B------:R-:W-:Y:S01]  /*2e20*/  ISETP.GT.AND P0, PT, R8.reuse, 0x1, PT ;  /* 0x000000010800780c */ /* 0x040fe20003f04270 */
[----:B------:R-:W-:Y:S01]  /*2e30*/  UIADD3 UR19, UR19, 0x1, URZ ;  /* 0x0000000113137890 */ /* 0x000fe2000fffe03f */
[----:B------:R-:W-:Y:S01]  /*2e40*/  VIADD R8, R8, 0xffffffff ;  /* 0xffffffff08087836 */ /* 0x000fe20000000000 */
[----:B------:R-:W-:Y:S02]  /*2e50*/  UISETP.NE.AND UP0, UPT, UR18, 0xc, UPT ;  /* 0x0000000c1200788c */ /* 0x000fe4000bf05270 */
[----:B------:R-:W-:Y:S02]  /*2e60*/  UISETP.NE.AND UP1, UPT, UR19, 0xc, UPT ;  /* 0x0000000c1300788c */ /* 0x000fe4000bf25270 */
[----:B------:R-:W-:Y:S02]  /*2e70*/  USEL UR8, URZ, 0x1, UP0 ;  /* 0x000000013f087887 */ /* 0x000fe40008000000 */
[----:B------:R-:W-:-:S02]  /*2e80*/  USEL UR18, UR18, URZ, UP0 ;  /* 0x0000003f12127287 */ /* 0x000fc40008000000 */
[----:B------:R-:W-:Y:S02]  /*2e90*/  USEL UR19, UR19, URZ, UP1 ;  /* 0x0000003f13137287 */ /* 0x000fe40008800000 */
[----:B------:R-:W-:Y:S01]  /*2ea0*/  LOP3.LUT R11, R11, UR8, RZ, 0x3c, !PT ;  /* 0x000000080b0b7c12 */ /* 0x000fe2000f8e3cff */
[----:B------:R-:W-:Y:S01]  /*2eb0*/  UMOV UR8, 0x1 ;  /* 0x0000000100087882 */ /* 0x000fe20000000000 */
[----:B------:R-:W-:Y:S08]  /*2ec0*/  @P0 BRA `(.L_x_28) ;  /* 0xfffffff400680947 */ /* 0x000ff0000383ffff */
.L_x_20:
[----:B------:R-:W-:Y:S01]  /*2ed0*/  UISETP.NE.AND UP0, UPT, UR6, URZ, UPT ;  /* 0x0000003f0600728c */ /* 0x000fe2000bf05270 */
[----:B01----:R-:W0:Y:S03]  /*2ee0*/  LDC R8, c[0x0][0x28c] ;  /* 0x0000a300ff087b82 */ /* 0x003e260000000800 */
[----:B------:R-:W-:-:S06]  /*2ef0*/  USEL UR6, URZ, 0x1, !UP0 ;  /* 0x000000013f067887 */ /* 0x000fcc000c000000 */
[----:B------:R-:W-:Y:S02]  /*2f00*/  ISETP.NE.AND P0, PT, RZ, UR6, PT ;  /* 0x00000006ff007c0c */ /* 0x000fe4000bf05270 */
[----:B0-----:R-:W-:-:S11]  /*2f10*/  ISETP.GE.AND P1, PT, R8, 0x1, PT ;  /* 0x000000010800780c */ /* 0x001fd60003f26270 */
[----:B------:R-:W-:Y:S05]  /*2f20*/  @!P0 BRA `(.L_x_29) ;  /* 0x0000000400848947 */ /* 0x000fea0003800000 */
[----:B------:R-:W-:Y:S02]  /*2f30*/  WARPGROUP.DEPBAR.LE gsb0, 0x0 ;  /* 0x00008000000079c5 */ /* 0x000fe40000010000 */
[----:B------:R-:W-:Y:S01]  /*2f40*/  FADD R211, R72, R211 ;  /* 0x000000d348d37221 */ /* 0x000fe20000000000 */
        /* <DEDUP_REMOVED lines=94> */
[----:B------:R-:W-:-:S07]  /*3530*/  FADD R206, R206, R71 ;  /* 0x00000047cece7221 */ /* 0x000fce0000000000 */
.L_x_29:
[----:B------:R-:W-:Y:S02]  /*3540*/  WARPGROUP.DEPBAR.LE gsb0, 0x0 ;  /* 0x00008000000079c5 */ /* 0x000fe40000010000 */
[----:B------:R-:W-:Y:S05]  /*3550*/  @!P1 BRA `(.L_x_30) ;  /* 0x0000000000409947 */ /* 0x000fea0003800000 */
[----:B------:R-:W-:-:S13]  /*3560*/  ISETP.NE.AND P0, PT, R212, 0x3, PT ;  /* 0x00000003d400780c */ /* 0x000fda0003f05270 */
[----:B------:R-:W-:Y:S05]  /*3570*/  @!P0 BRA `(.L_x_31) ;  /* 0x0000000000048947 */ /* 0x000fea0003800000 */
[----:B------:R-:W-:Y:S01]  /*3580*/  BPT.TRAP 0x1 ;  /* 0x000000040000795c */ /* 0x000fe20000300000 */
.L_x_31:
[----:B------:R-:W-:Y:S01]  /*3590*/  UISETP.LT.AND UP0, UPT, UR9, 0x1, UPT ;  /* 0x000000010900788c */ /* 0x000fe2000bf01270 */
[----:B------:R-:W-:-:S03]  /*35a0*/  ISETP.GT.U32.AND P0, PT, R4, 0x1, PT ;  /* 0x000000010400780c */ /* 0x000fc60003f04070 */
[----:B------:R-:W-:-:S04]  /*35b0*/  USEL UR8, UR9, 0x1, UP0 ;  /* 0x0000000109087887 */ /* 0x000fc80008000000 */
[----:B------:R-:W-:-:S04]  /*35c0*/  UIADD3 UR8, UR5, UR9, -UR8 ;  /* 0x0000000905087290 */ /* 0x000fc8000fffe808 */
[----:B------:R-:W-:-:S04]  /*35d0*/  UIMAD.WIDE.U32 UR6, UR8, -0x55555555, URZ ;  /* 0xaaaaaaab080678a5 */ /* 0x000fc8000f8e003f */
[----:B------:R-:W-:-:S04]  /*35e0*/  USHF.R.U32.HI UR6, URZ, 0x3, UR7 ;  /* 0x000000033f067899 */ /* 0x000fc80008011607 */
[----:B------:R-:W-:-:S04]  /*35f0*/  UIMAD UR8, UR6, -0xc, UR8 ;  /* 0xfffffff4060878a4 */ /* 0x000fc8000f8e0208 */
[----:B------:R-:W-:-:S04]  /*3600*/  ULEA UR8, UR8, UR10, 0x3 ;  /* 0x0000000a08087291 */ /* 0x000fc8000f8e183f */
[----:B------:R-:W-:-:S04]  /*3610*/  UIADD3 UR8, UR8, 0x60, URZ ;  /* 0x0000006008087890 */ /* 0x000fc8000fffe03f */
[----:B------:R-:W-:-:S09]  /*3620*/  UPRMT UR8, URZ, 0x654, UR8 ;  /* 0x000006543f087896 */ /* 0x000fd20008000008 */
[----:B------:R-:W-:Y:S01]  /*3630*/  SYNCS.ARRIVE.TRANS64.RED.A1T0 RZ, [UR8], RZ ;  /* 0x000000ffffff79a7 */ /* 0x000fe20008100408 */
[----:B------:R-:W-:Y:S05]  /*3640*/  @P0 BRA `(.L_x_30) ;  /* 0x0000000000040947 */ /* 0x000fea0003800000 */
[----:B------:R-:W-:Y:S01]  /*3650*/  BPT.TRAP 0x1 ;  /* 0x000000040000795c */ /* 0x000fe20000300000 */
.L_x_30:
[----:B------:R-:W0:Y:S01]  /*3660*/  LDC R12, c[0x0][0x288] ;  /* 0x0000a200ff0c7b82 */ /* 0x000e220000000800 */
[--C-:B------:R-:W-:Y:S01]  /*3670*/  SHF.R.U32.HI R8, RZ, 0x2, R0.reuse ;  /* 0x00000002ff087819 */ /* 0x100fe20000011600 */
[----:B------:R-:W-:Y:S01]  /*3680*/  IMAD R27, R7, 0x60, RZ ;  /* 0x00000060071b7824 */ /* 0x000fe200078e02ff */
[----:B------:R-:W-:Y:S01]  /*3690*/  SHF.R.U32.HI R11, RZ, 0x7, R0 ;  /* 0x00000007ff0b7819 */ /* 0x000fe20000011600 */
[----:B------:R-:W-:Y:S01]  /*36a0*/  UIADD3 UR5, UR9, UR5, URZ ;  /* 0x0000000509057290 */ /* 0x000fe2000fffe03f */
[----:B------:R-:W-:Y:S01]  /*36b0*/  LOP3.LUT R10, R0, 0x60, RZ, 0xc0, !PT ;  /* 0x00000060000a7812 */ /* 0x000fe200078ec0ff */
[----:B------:R-:W-:Y:S01]  /*36c0*/  ULDC UR12, c[0x0][0x284] ;  /* 0x0000a100000c7ab9 */ /* 0x000fe20000000800 */
[----:B------:R-:W-:Y:S01]  /*36d0*/  LOP3.LUT R9, R8, 0x7, RZ, 0xc0, !PT ;  /* 0x0000000708097812 */ /* 0x000fe200078ec0ff */
[----:B------:R-:W-:Y:S01]  /*36e0*/  UISETP.GT.U32.AND UP0, UPT, UR5, 0xb, UPT ;  /* 0x0000000b0500788c */ /* 0x000fe2000bf04070 */
[----:B------:R-:W-:Y:S01]  /*36f0*/  LOP3.LUT R8, R11, 0x1, RZ, 0xc0, !PT ;  /* 0x000000010b087812 */ /* 0x000fe200078ec0ff */
[----:B------:R-:W-:Y:S01]  /*3700*/  UISETP.GE.U32.AND UP1, UPT, UR9, 0xc, UPT ;  /* 0x0000000c0900788c */ /* 0x000fe2000bf26070 */
[----:B------:R-:W-:Y:S01]  /*3710*/  SHF.R.U32.HI R10, RZ, 0x1, R10 ;  /* 0x00000001ff0a7819 */ /* 0x000fe2000001160a */
[----:B------:R-:W-:Y:S01]  /*3720*/  UISETP.LT.U32.AND UP0, UPT, UR9, 0xc, UP0 ;  /* 0x0000000c0900788c */ /* 0x000fe20008701070 */
[----:B------:R-:W-:Y:S01]  /*3730*/  LOP3.LUT R7, R0, 0x3, RZ, 0xc0, !PT ;  /* 0x0000000300077812 */ /* 0x000fe200078ec0ff */
[----:B------:R-:W-:Y:S01]  /*3740*/  IMAD.SHL.U32 R14, R8, 0x40, RZ ;  /* 0x00000040080e7824 */ /* 0x000fe200078e00ff */
[-C--:B------:R-:W-:Y:S01]  /*3750*/  IADD3 R11, RZ, -R10.reuse, -R9 ;  /* 0x8000000aff0b7210 */ /* 0x080fe20007ffe809 */
[----:B------:R-:W-:Y:S01]  /*3760*/  ULDC.64 UR10, c[0x0][0x5d0] ;  /* 0x00017400000a7ab9 */ /* 0x000fe20000000a00 */
[----:B------:R-:W-:Y:S01]  /*3770*/  SHF.R.S32.HI R28, RZ, 0x1f, R5 ;  /* 0x0000001fff1c7819 */ /* 0x000fe20000011405 */
[----:B------:R-:W-:Y:S01]  /*3780*/  UIMAD.WIDE.U32 UR6, UR5, -0x55555555, URZ ;  /* 0xaaaaaaab050678a5 */ /* 0x000fe2000f8e003f */
[----:B------:R-:W-:Y:S01]  /*3790*/  LOP3.LUT R9, R14, 0x40, R9, 0xe2, !PT ;  /* 0x000000400e097812 */ /* 0x000fe200078ee209 */
[----:B------:R-:W-:Y:S01]  /*37a0*/  IMAD R11, R8, -0x40, R11 ;  /* 0xffffffc0080b7824 */ /* 0x000fe200078e020b */
[----:B------:R-:W-:Y:S01]  /*37b0*/  USEL UR8, URZ, 0x1, !UP0 ;  /* 0x000000013f087887 */ /* 0x000fe2000c000000 */
[----:B------:R-:W-:Y:S01]  /*37c0*/  IMAD R14, R6, 0xc0, RZ ;  /* 0x000000c0060e7824 */ /* 0x000fe200078e02ff */
[----:B------:R-:W-:Y:S01]  /*37d0*/  LOP3.LUT R10, R9, R10, RZ, 0xfc, !PT ;  /* 0x0000000a090a7212 */ /* 0x000fe200078efcff */
[----:B------:R-:W-:Y:S01]  /*37e0*/  IMAD.SHL.U32 R8, R0, 0x2, RZ ;  /* 0x0000000200087824 */ /* 0x000fe200078e00ff */
[----:B0-----:R-:W-:Y:S01]  /*37f0*/  ISETP.GE.AND P0, PT, R27, R12, PT ;  /* 0x0000000c1b00720c */ /* 0x001fe20003f06270 */
[----:B------:R-:W-:Y:S01]  /*3800*/  IMAD R16, R7, -0x2, R12 ;  /* 0xfffffffe07107824 */ /* 0x000fe200078e020c */
[----:B------:R-:W-:Y:S01]  /*3810*/  USHF.R.U32.HI UR6, URZ, 0x3, UR7 ;  /* 0x000000033f067899 */ /* 0x000fe20008011607 */
[----:B------:R-:W-:Y:S01]  /*3820*/  IMAD R12, R28, UR10, RZ ;  /* 0x0000000a1c0c7c24 */ /* 0x000fe2000f8e02ff */
[C---:B------:R-:W-:Y:S01]  /*3830*/  ISETP.GE.OR P0, PT, R14.reuse, UR12, P0 ;  /* 0x0000000c0e007c0c */ /* 0x040fe20008706670 */
[----:B------:R-:W-:Y:S01]  /*3840*/  ULOP3.LUT UR4, UR4, UR8, URZ, 0x3c, !UPT ;  /* 0x0000000804047292 */ /* 0x000fe2000f8e3c3f */
[----:B------:R-:W-:Y:S01]  /*3850*/  LOP3.LUT R8, R27, 0x6, R8, 0xf8, !PT ;  /* 0x000000061b087812 */ /* 0x000fe200078ef808 */
[----:B------:R-:W-:Y:S01]  /*3860*/  IMAD R7, R5, UR11, R12 ;  /* 0x0000000b05077c24 */ /* 0x000fe2000f8e020c */
[----:B------:R-:W-:Y:S01]  /*3870*/  IADD3 R30, -R14, UR12, R11 ;  /* 0x0000000c0e1e7c10 */ /* 0x000fe2000fffe10b */
[----:B------:R-:W-:Y:S01]  /*3880*/  IMAD.MOV.U32 R11, RZ, RZ, RZ ;  /* 0x000000ffff0b7224 */ /* 0x000fe200078e00ff */
[----:B------:R-:W-:Y:S01]  /*3890*/  SHF.R.S32.HI R9, RZ, 0x1f, R8 ;  /* 0x0000001fff097819 */ /* 0x000fe20000011408 */
[----:B------:R-:W-:Y:S01]  /*38a0*/  UIMAD UR5, UR6, -0xc, UR5 ;  /* 0xfffffff4060578a4 */ /* 0x000fe2000f8e0205 */
[----:B------:R-:W-:Y:S01]  /*38b0*/  IMAD.IADD R27, R16, 0x1, -R27 ;  /* 0x00000001101b7824 */ /* 0x000fe200078e0a1b */
[----:B------:R-:W-:Y:S01]  /*38c0*/  @UP1 ULOP3.LUT UR4, UR4, 0x1, UR6, 0x78, !UPT ;  /* 0x0000000104041892 */ /* 0x000fe2000f8e7806 */
[----:B------:R-:W-:-:S02]  /*38d0*/  IMAD.MOV.U32 R26, RZ, RZ, -0x1 ;  /* 0xffffffffff1a7424 */ /* 0x000fc400078e00ff */
[----:B------:R-:W-:-:S04]  /*38e0*/  IMAD.WIDE.U32 R12, R5, UR10, R8 ;  /* 0x0000000a050c7c25 */ /* 0x000fc8000f8e0008 */
[----:B------:R-:W-:Y:S02]  /*38f0*/  IMAD.IADD R13, R13, 0x1, R7 ;  /* 0x000000010d0d7824 */ /* 0x000fe400078e0207 */
[----:B------:R-:W-:Y:S01]  /*3900*/  IMAD.WIDE R6, R6, 0xc0, R10 ;  /* 0x000000c006067825 */ /* 0x000fe200078e020a */
[----:B------:R-:W-:Y:S06]  /*3910*/  @P0 BRA `(.L_x_32) ;  /* 0x0000006800840947 */ /* 0x000fec0003800000 */
[----:B------:R-:W0:Y:S01]  /*3920*/  LDC.64 R14, c[0x0][0x5c8] ;  /* 0x00017200ff0e7b82 */ /* 0x000e220000000a00 */
[----:B------:R-:W-:Y:S01]  /*3930*/  ULDC.64 UR6, c[0x0][0x5c0] ;  /* 0x0001700000067ab9 */ /* 0x000fe20000000a00 */
[----:B------:R-:W-:Y:S01]  /*3940*/  BSSY B0, `(.L_x_32) ;  /* 0x000069e000007945 */ /* 0x000fe20003800000 */
[-C--:B0-----:R-:W-:Y:S01]  /*3950*/  IMAD R10, R7, R14.reuse, RZ ;  /* 0x0000000e070a7224 */ /* 0x081fe200078e02ff */
[----:B------:R-:W-:Y:S01]  /*3960*/  SHF.L.U64.HI R24, R14, 0x3, R15 ;  /* 0x000000030e187819 */ /* 0x000fe2000001020f */
[----:B------:R-:W-:-:S04]  /*3970*/  IMAD.WIDE.U32 R12, R6, R14, R12 ;  /* 0x0000000e060c7225 */ /* 0x000fc800078e000c */
[----:B------:R-:W-:Y:S01]  /*3980*/  IMAD R11, R6, R15, R10 ;  /* 0x0000000f060b7224 */ /* 0x000fe200078e020a */
[----:B------:R-:W-:Y:S01]  /*3990*/  IADD3 R10, P4, R12, UR6, RZ ;  /* 0x000000060c0a7c10 */ /* 0x000fe2000ff9e0ff */
[C---:B------:R-:W-:Y:S01]  /*39a0*/  IMAD.SHL.U32 R25, R14.reuse, 0x8, RZ ;  /* 0x000000080e197824 */ /* 0x040fe200078e00ff */
[----:B------:R-:W-:Y:S01]  /*39b0*/  LEA R16, P2, R14, R12, 0x7 ;  /* 0x0000000c0e107211 */ /* 0x000fe200078438ff */
[----:B------:R-:W-:-:S03]  /*39c0*/  IMAD.IADD R13, R13, 0x1, R11 ;  /* 0x000000010d0d7824 */ /* 0x000fc600078e020b */
[----:B------:R-:W-:Y:S02]  /*39d0*/  IADD3 R12, P1, P0, R12, UR6, R25 ;  /* 0x000000060c0c7c10 */ /* 0x000fe4000f83e019 */
[----:B------:R-:W-:Y:S02]  /*39e0*/  IADD3.X R11, R13, UR7, RZ, P4, !PT ;  /* 0x000000070d0b7c10 */ /* 0x000fe4000a7fe4ff */
[----:B---3-5:R-:W-:Y:S02]  /*39f0*/  FSETP.NEU.AND P4, PT, R208, RZ, PT ;  /* 0x000000ffd000720b */ /* 0x028fe40003f8d000 */
[----:B------:R-:W-:Y:S02]  /*3a00*/  LEA.HI.X R17, R14, R13, R15, 0x7, P2 ;  /* 0x0000000d0e117211 */ /* 0x000fe400010f3c0f */
[C---:B------:R-:W-:Y:S02]  /*3a10*/  IADD3 R14, P2, R16.reuse, UR6, RZ ;  /* 0x00000006100e7c10 */ /* 0x040fe4000ff5e0ff */
[----:B------:R-:W-:-:S02]  /*3a20*/  IADD3 R16, P5, P6, R16, UR6, R25 ;  /* 0x0000000610107c10 */ /* 0x000fc4000febe019 */
[----:B------:R-:W-:Y:S02]  /*3a30*/  IADD3.X R15, R17, UR7, RZ, P2, !PT ;  /* 0x00000007110f7c10 */ /* 0x000fe400097fe4ff */
[--C-:B------:R-:W-:Y:S02]  /*3a40*/  IADD3.X R13, R13, UR7, R24.reuse, P1, P0 ;  /* 0x000000070d0d7c10 */ /* 0x100fe40008fe0418 */
[----:B------:R-:W-:Y:S01]  /*3a50*/  IADD3.X R17, R17, UR7, R24, P5, P6 ;  /* 0x0000000711117c10 */ /* 0x000fe2000afec418 */
[----:B------:R-:W-:Y:S06]  /*3a60*/  @!P4 BRA `(.L_x_33) ;  /* 0x00000050001cc947 */ /* 0x000fec0003800000 */
[----:B------:R-:W-:Y:S01]  /*3a70*/  ULDC.64 UR6, c[0x0][0x5b8] ;  /* 0x00016e0000067ab9 */ /* 0x000fe20000000a00 */
[----:B------:R-:W-:Y:S01]  /*3a80*/  ISETP.GE.AND P0, PT, R30, 0x1, PT ;  /* 0x000000011e00780c */ /* 0x000fe20003f06270 */
[----:B------:R-:W-:Y:S01]  /*3a90*/  IMAD R24, R28, UR6, RZ ;  /* 0x000000061c187c24 */ /* 0x000fe2000f8e02ff */
[----:B------:R-:W-:Y:S01]  /*3aa0*/  ULDC.64 UR10, c[0x0][0x5a8] ;  /* 0x00016a00000a7ab9 */ /* 0x000fe20000000a00 */
[----:B------:R-:W-:Y:S01]  /*3ab0*/  IMAD.WIDE.U32 R8, R5, UR6, R8 ;  /* 0x0000000605087c25 */ /* 0x000fe2000f8e0008 */
[----:B------:R-:W-:Y:S01]  /*3ac0*/  ISETP.LT.OR P4, PT, R27, 0x1, !P0 ;  /* 0x000000011b00780c */ /* 0x000fe20004781670 */
[----:B------:R-:W-:Y:S02]  /*3ad0*/  BSSY B1, `(.L_x_34) ;  /* 0x000000c000017945 */ /* 0x000fe40003800000 */
[----:B------:R-:W-:Y:S01]  /*3ae0*/  IMAD R5, R5, UR7, R24 ;  /* 0x0000000705057c24 */ /* 0x000fe2000f8e0218 */
[----:B------:R-:W-:-:S03]  /*3af0*/  ULDC.64 UR6, c[0x0][0x5b0] ;  /* 0x00016c0000067ab9 */ /* 0x000fc60000000a00 */
[----:B------:R-:W-:Y:S02]  /*3b00*/  IMAD.IADD R9, R9, 0x1, R5 ;  /* 0x0000000109097824 */ /* 0x000fe400078e0205 */
[----:B------:R-:W-:Y:S02]  /*3b10*/  IMAD R5, R7, UR6, RZ ;  /* 0x0000000607057c24 */ /* 0x000fe4000f8e02ff */
[----:B------:R-:W-:-:S04]  /*3b20*/  IMAD.WIDE.U32 R24, R6, UR6, R8 ;  /* 0x0000000606187c25 */ /* 0x000fc8000f8e0008 */
[----:B------:R-:W-:Y:S01]  /*3b30*/  IMAD R5, R6, UR7, R5 ;  /* 0x0000000706057c24 */ /* 0x000fe2000f8e0205 */
[----:B------:R-:W-:-:S04]  /*3b40*/  IADD3 R24, P1, R24, UR10, RZ ;  /* 0x0000000a18187c10 */ /* 0x000fc8000ff3e0ff */
[--C-:B------:R-:W-:Y:S02]  /*3b50*/  IADD3.X R25, R25, UR11, R5.reuse, P1, !PT ;  /* 0x0000000b19197c10 */ /* 0x100fe40008ffe405 */
[----:B------:R-:W-:Y:S01]  /*3b60*/  PRMT R5, RZ, 0x7610, R5 ;  /* 0x00007610ff057816 */ /* 0x000fe20000000005 */
[----:B------:R-:W-:Y:S06]  /*3b70*/  @P4 BRA `(.L_x_35) ;  /* 0x0000000000044947 */ /* 0x000fec0003800000 */
[----:B------:R0:W5:Y:S02]  /*3b80*/  LDG.E.U8 R5, desc[UR16][R24.64] ;  /* 0x0000001018057981 */ /* 0x000164000c1e1100 */
.L_x_35:
[----:B------:R-:W-:Y:S05]  /*3b90*/  BSYNC B1 ;  /* 0x0000000000017941 */ /* 0x000fea0003800000 */
.L_x_34:
[----:B-----5:R-:W-:Y:S01]  /*3ba0*/  LOP3.LUT R5, R5, 0xff, RZ, 0xc0, !PT ;  /* 0x000000ff05057812 */ /* 0x020fe200078ec0ff */
[----:B------:R-:W-:Y:S01]  /*3bb0*/  BSSY B1, `(.L_x_36) ;  /* 0x000000b000017945 */ /* 0x000fe20003800000 */
[----:B------:R-:W-:Y:S02]  /*3bc0*/  ISETP.LT.OR P2, PT, R27, 0x2, !P0 ;  /* 0x000000021b00780c */ /* 0x000fe40004741670 */
[----:B------:R-:W-:-:S05]  /*3bd0*/  F2FP.F16.E4M3.UNPACK_B R5, R5 ;  /* 0x00000005ff05723e */ /* 0x000fca00020006ff */
[----:B------:R-:W-:-:S05]  /*3be0*/  HADD2.F32 R5, -RZ, R5.H0_H0 ;  /* 0x20000005ff057230 */ /* 0x000fca0000004100 */
[----:B------:R-:W-:Y:S01]  /*3bf0*/  FMUL R28, R5, R208 ;  /* 0x000000d0051c7220 */ /* 0x000fe20000400000 */
[----:B------:R-:W-:-:S03]  /*3c00*/  PRMT R5, RZ, 0x7610, R5 ;  /* 0x00007610ff057816 */ /* 0x000fc60000000005 */
[----:B--2---:R-:W-:-:S05]  /*3c10*/  FFMA R28, R211, R209, R28 ;  /* 0x000000d1d31c7223 */ /* 0x004fca000000001c */
[----:B------:R-:W-:-:S05]  /*3c20*/  F2FP.SATFINITE.E4M3.F32.PACK_AB_MERGE_C R29, RZ, R28, RZ ;  /* 0x0000001cff1d723e */ /* 0x000fca00048070ff */
[----:B------:R1:W-:Y:S01]  /*3c30*/  @!P4 STG.E.U8 desc[UR16][R10.64], R29 ;  /* 0x0000001d0a00c986 */ /* 0x0003e2000c101110 */
[----:B------:R-:W-:Y:S05]  /*3c40*/  @P2 BRA `(.L_x_37) ;  /* 0x0000000000042947 */ /* 0x000fea0003800000 */
[----:B------:R2:W5:Y:S02]  /*3c50*/  LDG.E.U8 R5, desc[UR16][R24.64+0x1] ;  /* 0x0000011018057981 */ /* 0x000564000c1e1100 */
.L_x_37:
[----:B------:R-:W-:Y:S05]  /*3c60*/  BSYNC B1 ;  /* 0x0000000000017941 */ /* 0x000fea0003800000 */
.L_x_36:
[----:B-----5:R-:W-:Y:S01]  /*3c70*/  LOP3.LUT R5, R5, 0xff, RZ, 0xc0, !PT ;  /* 0x000000ff05057812 */ /* 0x020fe200078ec0ff */
[----:B------:R-:W-:Y:S01]  /*3c80*/  BSSY B1, `(.L_x_38) ;  /* 0x0000013000017945 */ /* 0x000fe20003800000 */
[----:B------:R-:W-:Y:S02]  /*3c90*/  IADD3 R31, P1, R6, 0x8, RZ ;  /* 0x00000008061f7810 */ /* 0x000fe40007f3e0ff */
[----:B------:R-:W-:-:S03]  /*3ca0*/  F2FP.F16.E4M3.UNPACK_B R5, R5 ;  /* 0x00000005ff05723e */ /* 0x000fc600020006ff */
[----:B------:R-:W-:Y:S01]  /*3cb0*/  IMAD.X R28, RZ, RZ, R7, P1 ;  /* 0x000000ffff1c7224 */ /* 0x000fe200008e0607 */
[----:B------:R-:W-:Y:S01]  /*3cc0*/  ISETP.GE.AND P1, PT, R30, 0x9, PT ;  /* 0x000000091e00780c */ /* 0x000fe20003f26270 */
[----:B------:R-:W-:Y:S02]  /*3cd0*/  HADD2.F32 R5, -RZ, R5.H0_H0 ;  /* 0x20000005ff057230 */ /* 0x000fe40000004100 */
[----:B------:R-:W-:Y:S01]  /*3ce0*/  IMAD R32, R28, UR6, RZ ;  /* 0x000000061c207c24 */ /* 0x000fe2000f8e02ff */
[----:B------:R-:W-:Y:S01]  /*3cf0*/  ISETP.LT.OR P5, PT, R27, 0x1, !P1 ;  /* 0x000000011b00780c */ /* 0x000fe20004fa1670 */
[----:B-1----:R-:W-:-:S04]  /*3d00*/  IMAD.WIDE.U32 R28, R31, UR6, R8 ;  /* 0x000000061f1c7c25 */ /* 0x002fc8000f8e0008 */
[----:B------:R-:W-:Y:S01]  /*3d10*/  FMUL R5, R5, R208 ;  /* 0x000000d005057220 */ /* 0x000fe20000400000 */
[----:B------:R-:W-:-:S03]  /*3d20*/  IMAD R31, R31, UR7, R32 ;  /* 0x000000071f1f7c24 */ /* 0x000fc6000f8e0220 */
[----:B------:R-:W-:Y:S01]  /*3d30*/  FFMA R5, R210, R209, R5 ;  /* 0x000000d1d2057223 */ /* 0x000fe20000000005 */
[----:B------:R-:W-:-:S04]  /*3d40*/  IADD3 R28, P4, R28, UR10, RZ ;  /* 0x0000000a1c1c7c10 */ /* 0x000fc8000ff9e0ff */
[----:B------:R-:W-:Y:S02]  /*3d50*/  F2FP.SATFINITE.E4M3.F32.PACK_AB_MERGE_C R33, RZ, R5, RZ ;  /* 0x00000005ff21723e */ /* 0x000fe400048070ff */
[----:B------:R-:W-:Y:S02]  /*3d60*/  IADD3.X R29, R29, UR11, R31, P4, !PT ;  /* 0x0000000b1d1d7c10 */ /* 0x000fe4000a7fe41f */
[----:B------:R-:W-:Y:S01]  /*3d70*/  PRMT R5, RZ, 0x7610, R5 ;  /* 0x00007610ff057816 */ /* 0x000fe20000000005 */
[----:B------:R1:W-:Y:S01]  /*3d80*/  @!P2 STG.E.U8 desc[UR16][R10.64+0x1], R33 ;  /* 0x000001210a00a986 */ /* 0x0003e2000c101110 */
[----:B------:R-:W-:Y:S05]  /*3d90*/  @P5 BRA `(.L_x_39) ;  /* 0x0000000000045947 */ /* 0x000fea0003800000 */
[----:B------:R3:W5:Y:S02]  /*3da0*/  LDG.E.U8 R5, desc[UR16][R28.64] ;  /* 0x000000101c057981 */ /* 0x000764000c1e1100 */
.L_x_39:
[----:B------:R-:W-:Y:S05]  /*3db0*/  BSYNC B1 ;  /* 0x0000000000017941 */ /* 0x000fea0003800000 */
.L_x_38:
[----:B-----5:R-:W-:Y:S01]  /*3dc0*/  LOP3.LUT R5, R5, 0xff, RZ, 0xc0, !PT ;  /* 0x000000ff05057812 */ /* 0x020fe200078ec0ff */
[----:B------:R-:W-:Y:S01]  /*3dd0*/  BSSY B1, `(.L_x_40) ;  /* 0x000000b000017945 */ /* 0x000fe20003800000 */
[----:B------:R-:W-:Y:S02]  /*3de0*/  ISETP.LT.OR P2, PT, R27, 0x2, !P1 ;  /* 0x000000021b00780c */ /* 0x000fe40004f41670 */
[----:B------:R-:W-:-:S05]  /*3df0*/  F2FP.F16.E4M3.UNPACK_B R5, R5 ;  /* 0x00000005ff05723e */ /* 0x000fca00020006ff */
[----:B------:R-:W-:-:S05]  /*3e00*/  HADD2.F32 R5, -RZ, R5.H0_H0 ;  /* 0x20000005ff057230 */ /* 0x000fca0000004100 */
[----:B------:R-:W-:Y:S01]  /*3e10*/  FMUL R32, R5, R208 ;  /* 0x000000d005207220 */ /* 0x000fe20000400000 */
[----:B------:R-:W-:-:S03]  /*3e20*/  PRMT R5, RZ, 0x7610, R5 ;  /* 0x00007610ff057816 */ /* 0x000fc60000000005 */
[----:B------:R-:W-:-:S05]  /*3e30*/  FFMA R32, R19, R209, R32 ;  /* 0x000000d113207223 */ /* 0x000fca0000000020 */
[----:B------:R-:W-:-:S05]  /*3e40*/  F2FP.SATFINITE.E4M3.F32.PACK_AB_MERGE_C R19, RZ, R32, RZ ;  /* 0x00000020ff13723e */ /* 0x000fca00048070ff */
[----:B------:R4:W-:Y:S01]  /*3e50*/  @!P5 STG.E.U8 desc[UR16][R12.64], R19 ;  /* 0x000000130c00d986 */ /* 0x0009e2000c101110 */
[----:B------:R-:W-:Y:S05]  /*3e60*/  @P2 BRA `(.L_x_41) ;  /* 0x0000000000042947 */ /* 0x000fea0003800000 */
[----:B------:R0:W5:Y:S02]  /*3e70*/  LDG.E.U8 R5, desc[UR16][R28.64+0x1] ;  /* 0x000001101c057981 */ /* 0x000164000c1e1100 */
.L_x_41:
[----:B------:R-:W-:Y:S05]  /*3e80*/  BSYNC B1 ;  /* 0x0000000000017941 */ /* 0x000fea0003800000 */
.L_x_40:
[----:B-----5:R-:W-:Y:S01]  /*3e90*/  LOP3.LUT R5, R5, 0xff, RZ, 0xc0, !PT ;  /* 0x000000ff05057812 */ /* 0x020fe200078ec0ff */
[----:B------:R-:W-:Y:S01]  /*3ea0*/  BSSY B1, `(.L_x_42) ;  /* 0x000000b000017945 */ /* 0x000fe20003800000 */
[----:B------:R-:W-:Y:S02]  /*3eb0*/  ISETP.LT.OR P4, PT, R27, 0x9, !P0 ;  /* 0x000000091b00780c */ /* 0x000fe40004781670 */
[----:B------:R-:W-:-:S05]  /*3ec0*/  F2FP.F16.E4M3.UNPACK_B R5, R5 ;  /* 0x00000005ff05723e */ /* 0x000fca00020006ff */
[----:B------:R-:W-:-:S05]  /*3ed0*/  HADD2.F32 R5, -RZ, R5.H0_H0 ;  /* 0x20000005ff057230 */ /* 0x000fca0000004100 */
[----:B------:R-:W-:-:S04]  /*3ee0*/  FMUL R5, R5, R208 ;  /* 0x000000d005057220 */ /* 0x000fc80000400000 */
[----:B------:R-:W-:-:S05]  /*3ef0*/  FFMA R5, R18, R209, R5 ;  /* 0x000000d112057223 */ /* 0x000fca0000000005 */
[----:B----4-:R-:W-:Y:S02]  /*3f00*/  F2FP.SATFINITE.E4M3.F32.PACK_AB_MERGE_C R19, RZ, R5, RZ ;  /* 0x00000005ff13723e */ /* 0x010fe400048070ff */
[----:B------:R-:W-:-:S03]  /*3f10*/  PRMT R5, RZ, 0x7610, R5 ;  /* 0x00007610ff057816 */ /* 0x000fc60000000005 */
[----:B------:R4:W-:Y:S01]  /*3f20*/  @!P2 STG.E.U8 desc[UR16][R12.64+0x1], R19 ;  /* 0x000001130c00a986 */ /* 0x0009e2000c101110 */
[----:B------:R-:W-:Y:S05]  /*3f30*/  @P4 BRA `(.L_x_43) ;  /* 0x0000000000044947 */ /* 0x000fea0003800000 */
[----:B------:R0:W5:Y:S02]  /*3f40*/  LDG.E.U8 R5, desc[UR16][R24.64+0x8] ;  /* 0x0000081018057981 */ /* 0x000164000c1e1100 */
.L_x_43:
[----:B------:R-:W-:Y:S05]  /*3f50*/  BSYNC B1 ;  /* 0x0000000000017941 */ /* 0x000fea0003800000 */
.L_x_42:
        /* <DEDUP_REMOVED lines=8> */
[----:B----4-:R-:W-:-:S05]  /*3fe0*/  F2FP.SATFINITE.E4M3.F32.PACK_AB_MERGE_C R19, RZ, R18, RZ ;  /* 0x00000012ff13723e */ /* 0x010fca00048070ff */
[----:B------:R4:W-:Y:S01]  /*3ff0*/  @!P4 STG.E.U8 desc[UR16][R10.64+0x8], R19 ;  /* 0x000008130a00c986 */ /* 0x0009e2000c101110 */
[----:B------:R-:W-:Y:S05]  /*4000*/  @P2 BRA `(.L_x_45) ;  /* 0x0000000000042947 */ /* 0x000fea0003800000 */
[----:B------:R0:W5:Y:S02]  /*4010*/  LDG.E.U8 R5, desc[UR16][R24.64+0x9] ;  /* 0x0000091018057981 */ /* 0x000164000c1e1100 */
.L_x_45:
[----:B------:R-:W-:Y:S05]  /*4020*/  BSYNC B1 ;  /* 0x0000000000017941 */ /* 0x000fea0003800000 */
.L_x_44:
        /* <DEDUP_REMOVED lines=12> */
.L_x_47:
[----:B------:R-:W-:Y:S05]  /*40f0*/  BSYNC B1 ;  /* 0x0000000000017941 */ /* 0x000fea0003800000 */
.L_x_46:
        /* <DEDUP_REMOVED lines=12> */
.L_x_49:
[----:B------:R-:W-:Y:S05]  /*41c0*/  BSYNC B1 ;  /* 0x0000000000017941 */ /* 0x000fea0003800000 */
.L_x_48:
        /* <DEDUP_REMOVED lines=12> */
.L_x_51:
[----:B------:R-:W-:Y:S05]  /*4290*/  BSYNC B1 ;  /* 0x0000000000017941 */ /* 0x000fea0003800000 */
.L_x_50:
        /* <DEDUP_REMOVED lines=12> */
.L_x_53:
[----:B------:R-:W-:Y:S05]  /*4360*/  BSYNC B1 ;  /* 0x0000000000017941 */ /* 0x000fea0003800000 */
.L_x_52:
        /* <DEDUP_REMOVED lines=12> */
.L_x_55:
[----:B------:R-:W-:Y:S05]  /*4430*/  BSYNC B1 ;  /* 0x0000000000017941 */ /* 0x000fea0003800000 */
.L_x_54:
        /* <DEDUP_REMOVED lines=12> */
.L_x_57:
[----:B------:R-:W-:Y:S05]  /*4500*/  BSYNC B1 ;  /* 0x0000000000017941 */ /* 0x000fea0003800000 */
.L_x_56:
        /* <DEDUP_REMOVED lines=12> */
.L_x_59:
[----:B------:R-:W-:Y:S05]  /*45d0*/  BSYNC B1 ;  /* 0x0000000000017941 */ /* 0x000fea0003800000 */
.L_x_58:
        /* <DEDUP_REMOVED lines=12> */
.L_x_61:
[----:B------:R-:W-:Y:S05]  /*46a0*/  BSYNC B1 ;  /* 0x0000000000017941 */ /* 0x000fea0003800000 */
.L_x_60:
        /* <DEDUP_REMOVED lines=12> */
.L_x_63:
[----:B------:R-:W-:Y:S05]  /*4770*/  BSYNC B1 ;  /* 0x0000000000017941 */ /* 0x000fea0003800000 */
.L_x_62:
        /* <DEDUP_REMOVED lines=12> */
.L_x_65:
[----:B------:R-:W-:Y:S05]  /*4840*/  BSYNC B1 ;  /* 0x0000000000017941 */ /* 0x000fea0003800000 */
.L_x_64:
        /* <DEDUP_REMOVED lines=12> */
.L_x_67:
[----:B------:R-:W-:Y:S05]  /*4910*/  BSYNC B1 ;  /* 0x0000000000017941 */ /* 0x000fea0003800000 */
.L_x_66:
        /* <DEDUP_REMOVED lines=12> */
.L_x_69:
[----:B------:R-:W-:Y:S05]  /*49e0*/  BSYNC B1 ;  /* 0x0000000000017941 */ /* 0x000fea0003800000 */
.L_x_68:
        /* <DEDUP_REMOVED lines=12> */
.L_x_71:
[----:B------:R-:W-:Y:S05]  /*4ab0*/  BSYNC B1 ;  /* 0x0000000000017941 */ /* 0x000fea0003800000 */
.L_x_70:
        /* <DEDUP_REMOVED lines=12> */
.L_x_73:
[----:B------:R-:W-:Y:S05]  /*4b80*/  BSYNC B1 ;  /* 0x0000000000017941 */ /* 0x000fea0003800000 */
.L_x_72:
        /* <DEDUP_REMOVED lines=12> */
.L_x_75:
[----:B------:R-:W-:Y:S05]  /*4c50*/  BSYNC B1 ;  /* 0x0000000000017941 */ /* 0x000fea0003800000 */
.L_x_74:
        /* <DEDUP_REMOVED lines=12> */
.L_x_77:
[----:B------:R-:W-:Y:S05]  /*4d20*/  BSYNC B1 ;  /* 0x0000000000017941 */ /* 0x000fea0003800000 */
.L_x_76:
        /* <DEDUP_REMOVED lines=12> */
.L_x_79:
[----:B------:R-:W-:Y:S05]  /*4df0*/  BSYNC B1 ;  /* 0x0000000000017941 */ /* 0x000fea0003800000 */
.L_x_78:
        /* <DEDUP_REMOVED lines=12> */
.L_x_81:
[----:B------:R-:W-:Y:S05]  /*4ec0*/  BSYNC B1 ;  /* 0x0000000000017941 */ /* 0x000fea0003800000 */
.L_x_80:
        /* <DEDUP_REMOVED lines=12> */
.L_x_83:
[----:B------:R-:W-:Y:S05]  /*4f90*/  BSYNC B1 ;  /* 0x0000000000017941 */ /* 0x000fea0003800000 */
.L_x_82:
        /* <DEDUP_REMOVED lines=12> */
.L_x_85:
[----:B------:R-:W-:Y:S05]  /*5060*/  BSYNC B1 ;  /* 0x0000000000017941 */ /* 0x000fea0003800000 */
.L_x_84:
        /* <DEDUP_REMOVED lines=12> */
.L_x_87:
[----:B------:R-:W-:Y:S05]  /*5130*/  BSYNC B1 ;  /* 0x0000000000017941 */ /* 0x000fea0003800000 */
.L_x_86:
        /* <DEDUP_REMOVED lines=12> */
.L_x_89:
[----:B------:R-:W-:Y:S05]  /*5200*/  BSYNC B1 ;  /* 0x0000000000017941 */ /* 0x000fea0003800000 */
.L_x_88:
        /* <DEDUP_REMOVED lines=12> */
.L_x_91:
[----:B------:R-:W-:Y:S05]  /*52d0*/  BSYNC B1 ;  /* 0x0000000000017941 */ /* 0x000fea0003800000 */
.L_x_90:
        /* <DEDUP_REMOVED lines=12> */
.L_x_93:
[----:B------:R-:W-:Y:S05]  /*53a0*/  BSYNC B1 ;  /* 0x0000000000017941 */ /* 0x000fea0003800000 */
.L_x_92:
        /* <DEDUP_REMOVED lines=12> */
.L_x_95:
[----:B------:R-:W-:Y:S05]  /*5470*/  BSYNC B1 ;  /* 0x0000000000017941 */ /* 0x000fea0003800000 */
.L_x_94:
        /* <DEDUP_REMOVED lines=12> */
.L_x_97:
[----:B------:R-:W-:Y:S05]  /*5540*/  BSYNC B1 ;  /* 0x0000000000017941 */ /* 0x000fea0003800000 */
.L_x_96:
        /* <DEDUP_REMOVED lines=12> */
.L_x_99:
[----:B------:R-:W-:Y:S05]  /*5610*/  BSYNC B1 ;  /* 0x0000000000017941 */ /* 0x000fea0003800000 */
.L_x_98:
        /* <DEDUP_REMOVED lines=12> */
.L_x_101:
[----:B------:R-:W-:Y:S05]  /*56e0*/  BSYNC B1 ;  /* 0x0000000000017941 */ /* 0x000fea0003800000 */
.L_x_100:
        /* <DEDUP_REMOVED lines=12> */
.L_x_103:
[----:B------:R-:W-:Y:S05]  /*57b0*/  BSYNC B1 ;  /* 0x0000000000017941 */ /* 0x000fea0003800000 */
.L_x_102:
        /* <DEDUP_REMOVED lines=12> */
.L_x_105:
[----:B------:R-:W-:Y:S05]  /*5880*/  BSYNC B1 ;  /* 0x0000000000017941 */ /* 0x000fea0003800000 */
.L_x_104:
        /* <DEDUP_REMOVED lines=12> */
.L_x_107:
[----:B------:R-:W-:Y:S05]  /*5950*/  BSYNC B1 ;  /* 0x0000000000017941 */ /* 0x000fea0003800000 */
.L_x_106:
        /* <DEDUP_REMOVED lines=12> */
.L_x_109:
[----:B------:R-:W-:Y:S05]  /*5a20*/  BSYNC B1 ;  /* 0x0000000000017941 */ /* 0x000fea0003800000 */
.L_x_108:
        /* <DEDUP_REMOVED lines=12> */
.L_x_111:
[----:B------:R-:W-:Y:S05]  /*5af0*/  BSYNC B1 ;  /* 0x0000000000017941 */ /* 0x000fea0003800000 */
.L_x_110:
        /* <DEDUP_REMOVED lines=12> */
.L_x_113:
[----:B------:R-:W-:Y:S05]  /*5bc0*/  BSYNC B1 ;  /* 0x0000000000017941 */ /* 0x000fea0003800000 */
.L_x_112:
        /* <DEDUP_REMOVED lines=12> */
.L_x_115:
[----:B------:R-:W-:Y:S05]  /*5c90*/  BSYNC B1 ;  /* 0x0000000000017941 */ /* 0x000fea0003800000 */
.L_x_114:
        /* <DEDUP_REMOVED lines=12> */
.L_x_117:
[----:B------:R-:W-:Y:S05]  /*5d60*/  BSYNC B1 ;  /* 0x0000000000017941 */ /* 0x000fea0003800000 */
.L_x_116:
        /* <DEDUP_REMOVED lines=12> */
.L_x_119:
[----:B------:R-:W-:Y:S05]  /*5e30*/  BSYNC B1 ;  /* 0x0000000000017941 */ /* 0x000fea0003800000 */
.L_x_118:
        /* <DEDUP_REMOVED lines=12> */
.L_x_121:
[----:B------:R-:W-:Y:S05]  /*5f00*/  BSYNC B1 ;  /* 0x0000000000017941 */ /* 0x000fea0003800000 */
.L_x_120:
        /* <DEDUP_REMOVED lines=12> */
.L_x_123:
[----:B------:R-:W-:Y:S05]  /*5fd0*/  BSYNC B1 ;  /* 0x0000000000017941 */ /* 0x000fea0003800000 */
.L_x_122:
        /* <DEDUP_REMOVED lines=12> */
.L_x_125:
[----:B------:R-:W-:Y:S05]  /*60a0*/  BSYNC B1 ;  /* 0x0000000000017941 */ /* 0x000fea0003800000 */
.L_x_124:
        /* <DEDUP_REMOVED lines=12> */
.L_x_127:
[----:B------:R-:W-:Y:S05]  /*6170*/  BSYNC B1 ;  /* 0x0000000000017941 */ /* 0x000fea0003800000 */
.L_x_126:
[----:B-----5:R-:W-:Y:S01]  /*6180*/  LOP3.LUT R5, R5, 0xff, RZ, 0xc0, !PT ;  /* 0x000000ff05057812 */ /* 0x020fe200078ec0ff */
[----:B------:R-:W-:Y:S01]  /*6190*/  BSSY B1, `(.L_x_128) ;  /* 0x000000b000017945 */ /* 0x000fe20003800000 */
[----:B------:R-:W-:Y:S02]  /*61a0*/  ISETP.LT.OR P1, PT, R27, 0x5a, !P1 ;  /* 0x0000005a1b00780c */ /* 0x000fe40004f21670 */
[----:B------:R-:W-:-:S05]  /*61b0*/  F2FP.F16.E4M3.UNPACK_B R5, R5 ;  /* 0x00000005ff05723e */ /* 0x000fca00020006ff */
[----:B------:R-:W-:-:S05]  /*61c0*/  HADD2.F32 R5, -RZ, R5.H0_H0 ;  /* 0x20000005ff057230 */ /* 0x000fca0000004100 */
[----:B-1--4-:R-:W-:Y:S01]  /*61d0*/  FMUL R10, R5, R208 ;  /* 0x000000d0050a7220 */ /* 0x012fe20000400000 */
[----:B------:R-:W-:-:S03]  /*61e0*/  PRMT R5, RZ, 0x7610, R5 ;  /* 0x00007610ff057816 */ /* 0x000fc60000000005 */
[----:B------:R-:W-:-:S05]  /*61f0*/  FFMA R10, R159, R209, R10 ;  /* 0x000000d19f0a7223 */ /* 0x000fca000000000a */
[----:B------:R-:W-:-:S05]  /*6200*/  F2FP.SATFINITE.E4M3.F32.PACK_AB_MERGE_C R11, RZ, R10, RZ ;  /* 0x0000000aff0b723e */ /* 0x000fca00048070ff */
[----:B------:R1:W-:Y:S01]  /*6210*/  @!P2 STG.E.U8 desc[UR16][R12.64+0x58], R11 ;  /* 0x0000580b0c00a986 */ /* 0x0003e2000c101110 */
[----:B------:R-:W-:Y:S05]  /*6220*/  @P1 BRA `(.L_x_129) ;  /* 0x0000000000041947 */ /* 0x000fea0003800000 */
[----:B------:R4:W5:Y:S02]  /*6230*/  LDG.E.U8 R5, desc[UR16][R28.64+0x59] ;  /* 0x000059101c057981 */ /* 0x000964000c1e1100 */
.L_x_129:
[----:B------:R-:W-:Y:S05]  /*6240*/  BSYNC B1 ;  /* 0x0000000000017941 */ /* 0x000fea0003800000 */
.L_x_128:
        /* <DEDUP_REMOVED lines=20> */
.L_x_131:
[----:B------:R-:W-:Y:S05]  /*6390*/  BSYNC B1 ;  /* 0x0000000000017941 */ /* 0x000fea0003800000 */
.L_x_130:
[----:B-----5:R-:W-:Y:S01]  /*63a0*/  LOP3.LUT R5, R5, 0xff, RZ, 0xc0, !PT ;  /* 0x000000ff05057812 */ /* 0x020fe200078ec0ff */
[----:B------:R-:W-:Y:S01]  /*63b0*/  BSSY B1, `(.L_x_132) ;  /* 0x000000b000017945 */ /* 0x000fe20003800000 */
[----:B------:R-:W-:Y:S02]  /*63c0*/  ISETP.LT.OR P2, PT, R27, 0x2, !P0 ;  /* 0x000000021b00780c */ /* 0x000fe40004741670 */
[----:B------:R-:W-:-:S05]  /*63d0*/  F2FP.F16.E4M3.UNPACK_B R5, R5 ;  /* 0x00000005ff05723e */ /* 0x000fca00020006ff */
[----:B------:R-:W-:-:S05]  /*63e0*/  HADD2.F32 R5, -RZ, R5.H0_H0 ;  /* 0x20000005ff057230 */ /* 0x000fca0000004100 */
[----:B-1----:R-:W-:Y:S01]  /*63f0*/  FMUL R12, R5, R208 ;  /* 0x000000d0050c7220 */ /* 0x002fe20000400000 */
[----:B------:R-:W-:-:S03]  /*6400*/  PRMT R5, RZ, 0x7610, R5 ;  /* 0x00007610ff057816 */ /* 0x000fc60000000005 */
[----:B------:R-:W-:-:S05]  /*6410*/  FFMA R12, R161, R209, R12 ;  /* 0x000000d1a10c7223 */ /* 0x000fca000000000c */
[----:B------:R-:W-:-:S05]  /*6420*/  F2FP.SATFINITE.E4M3.F32.PACK_AB_MERGE_C R13, RZ, R12, RZ ;  /* 0x0000000cff0d723e */ /* 0x000fca00048070ff */
[----:B------:R1:W-:Y:S01]  /*6430*/  @!P4 STG.E.U8 desc[UR16][R14.64], R13 ;  /* 0x0000000d0e00c986 */ /* 0x0003e2000c101110 */
[----:B------:R-:W-:Y:S05]  /*6440*/  @P2 BRA `(.L_x_133) ;  /* 0x0000000000042947 */ /* 0x000fea0003800000 */
[----:B------:R0:W5:Y:S02]  /*6450*/  LDG.E.U8 R5, desc[UR16][R10.64+0x1] ;  /* 0x000001100a057981 */ /* 0x000164000c1e1100 */
.L_x_133:
[----:B------:R-:W-:Y:S05]  /*6460*/  BSYNC B1 ;  /* 0x0000000000017941 */ /* 0x000fea0003800000 */
.L_x_132:
[----:B-----5:R-:W-:Y:S01]  /*6470*/  LOP3.LUT R5, R5, 0xff, RZ, 0xc0, !PT ;  /* 0x000000ff05057812 */ /* 0x020fe200078ec0ff */
[----:B------:R-:W-:Y:S01]  /*6480*/  BSSY B1, `(.L_x_134) ;  /* 0x0000013000017945 */ /* 0x000fe20003800000 */
[----:B-1----:R-:W-:Y:S02]  /*6490*/  IADD3 R13, P1, R6, 0x88, RZ ;  /* 0x00000088060d7810 */ /* 0x002fe40007f3e0ff */
[----:B------:R-:W-:-:S03]  /*64a0*/  F2FP.F16.E4M3.UNPACK_B R5, R5 ;  /* 0x00000005ff05723e */ /* 0x000fc600020006ff */
[----:B------:R-:W-:Y:S01]  /*64b0*/  IMAD.X R6, RZ, RZ, R7, P1 ;  /* 0x000000ffff067224 */ /* 0x000fe200008e0607 */
[----:B------:R-:W-:Y:S01]  /*64c0*/  ISETP.GE.AND P1, PT, R30, 0x89, PT ;  /* 0x000000891e00780c */ /* 0x000fe20003f26270 */
[----:B------:R-:W-:Y:S02]  /*64d0*/  HADD2.F32 R5, -RZ, R5.H0_H0 ;  /* 0x20000005ff057230 */ /* 0x000fe40000004100 */
[----:B------:R-:W-:Y:S01]  /*64e0*/  IMAD R6, R6, UR6, RZ ;  /* 0x0000000606067c24 */ /* 0x000fe2000f8e02ff */
[----:B------:R-:W-:Y:S01]  /*64f0*/  ISETP.LT.OR P5, PT, R27, 0x1, !P1 ;  /* 0x000000011b00780c */ /* 0x000fe20004fa1670 */
[----:B------:R-:W-:-:S04]  /*6500*/  IMAD.WIDE.U32 R8, R13, UR6, R8 ;  /* 0x000000060d087c25 */ /* 0x000fc8000f8e0008 */
        /* <DEDUP_REMOVED lines=10> */
.L_x_135:
[----:B------:R-:W-:Y:S05]  /*65b0*/  BSYNC B1 ;  /* 0x0000000000017941 */ /* 0x000fea0003800000 */
.L_x_134:
        /* <DEDUP_REMOVED lines=12> */
.L_x_137:
[----:B------:R-:W-:Y:S05]  /*6680*/  BSYNC B1 ;  /* 0x0000000000017941 */ /* 0x000fea0003800000 */
.L_x_136:
[----:B-----5:R-:W-:Y:S01]  /*6690*/  LOP3.LUT R5, R5, 0xff, RZ, 0xc0, !PT ;  /* 0x000000ff05057812 */ /* 0x020fe200078ec0ff */
[----:B------:R-:W-:Y:S01]  /*66a0*/  BSSY B1, `(.L_x_138) ;  /* 0x000000b000017945 */ /* 0x000fe20003800000 */
[----:B------:R-:W-:Y:S02]  /*66b0*/  ISETP.LT.OR P4, PT, R27, 0x9, !P0 ;  /* 0x000000091b00780c */ /* 0x000fe40004781670 */
[----:B------:R-:W-:-:S05]  /*66c0*/  F2FP.F16.E4M3.UNPACK_B R5, R5 ;  /* 0x00000005ff05723e */ /* 0x000fca00020006ff */
[----:B------:R-:W-:-:S05]  /*66d0*/  HADD2.F32 R5, -RZ, R5.H0_H0 ;  /* 0x20000005ff057230 */ /* 0x000fca0000004100 */
[----:B------:R-:W-:-:S04]  /*66e0*/  FMUL R5, R5, R208 ;  /* 0x000000d005057220 */ /* 0x000fc80000400000 */
[----:B------:R-:W-:-:S05]  /*66f0*/  FFMA R5, R162, R209, R5 ;  /* 0x000000d1a2057223 */ /* 0x000fca0000000005 */
[----:B0-----:R-:W-:Y:S02]  /*6700*/  F2FP.SATFINITE.E4M3.F32.PACK_AB_MERGE_C R9, RZ, R5, RZ ;  /* 0x00000005ff09723e */ /* 0x001fe400048070ff */
[----:B------:R-:W-:-:S03]  /*6710*/  PRMT R5, RZ, 0x7610, R5 ;  /* 0x00007610ff057816 */ /* 0x000fc60000000005 */
[----:B------:R0:W-:Y:S01]  /*6720*/  @!P2 STG.E.U8 desc[UR16][R16.64+0x1], R9 ;  /* 0x000001091000a986 */ /* 0x0001e2000c101110 */
[----:B------:R-:W-:Y:S05]  /*6730*/  @P4 BRA `(.L_x_139) ;  /* 0x0000000000044947 */ /* 0x000fea0003800000 */
[----:B------:R0:W5:Y:S02]  /*6740*/  LDG.E.U8 R5, desc[UR16][R10.64+0x8] ;  /* 0x000008100a057981 */ /* 0x000164000c1e1100 */
.L_x_139:
[----:B------:R-:W-:Y:S05]  /*6750*/  BSYNC B1 ;  /* 0x0000000000017941 */ /* 0x000fea0003800000 */
.L_x_138:
        /* <DEDUP_REMOVED lines=8> */
[----:B0-----:R-:W-:-:S05]  /*67e0*/  F2FP.SATFINITE.E4M3.F32.PACK_AB_MERGE_C R9, RZ, R8, RZ ;  /* 0x00000008ff09723e */ /* 0x001fca00048070ff */
[----:B------:R0:W-:Y:S01]  /*67f0*/  @!P4 STG.E.U8 desc[UR16][R14.64+0x8], R9 ;  /* 0x000008090e00c986 */ /* 0x0001e2000c101110 */
[----:B------:R-:W-:Y:S05]  /*6800*/  @P2 BRA `(.L_x_141) ;  /* 0x0000000000042947 */ /* 0x000fea0003800000 */
[----:B------:R0:W5:Y:S02]  /*6810*/  LDG.E.U8 R5, desc[UR16][R10.64+0x9] ;  /* 0x000009100a057981 */ /* 0x000164000c1e1100 */
.L_x_141:
[----:B------:R-:W-:Y:S05]  /*6820*/  BSYNC B1 ;  /* 0x0000000000017941 */ /* 0x000fea0003800000 */
.L_x_140:
        /* <DEDUP_REMOVED lines=12> */
.L_x_143:
[----:B------:R-:W-:Y:S05]  /*68f0*/  BSYNC B1 ;  /* 0x0000000000017941 */ /* 0x000fea0003800000 */
.L_x_142:
        /* <DEDUP_REMOVED lines=12> */
.L_x_145:
[----:B------:R-:W-:Y:S05]  /*69c0*/  BSYNC B1 ;  /* 0x0000000000017941 */ /* 0x000fea0003800000 */
.L_x_144:
        /* <DEDUP_REMOVED lines=12> */
.L_x_147:
[----:B------:R-:W-:Y:S05]  /*6a90*/  BSYNC B1 ;  /* 0x0000000000017941 */ /* 0x000fea0003800000 */
.L_x_146:
        /* <DEDUP_REMOVED lines=12> */
.L_x_149:
[----:B------:R-:W-:Y:S05]  /*6b60*/  BSYNC B1 ;  /* 0x0000000000017941 */ /* 0x000fea0003800000 */
.L_x_148:
        /* <DEDUP_REMOVED lines=12> */
.L_x_151:
[----:B------:R-:W-:Y:S05]  /*6c30*/  BSYNC B1 ;  /* 0x0000000000017941 */ /* 0x000fea0003800000 */
.L_x_150:
        /* <DEDUP_REMOVED lines=12> */
.L_x_153:
[----:B------:R-:W-:Y:S05]  /*6d00*/  BSYNC B1 ;  /* 0x0000000000017941 */ /* 0x000fea0003800000 */
.L_x_152:
        /* <DEDUP_REMOVED lines=12> */
.L_x_155:
[----:B------:R-:W-:Y:S05]  /*6dd0*/  BSYNC B1 ;  /* 0x0000000000017941 */ /* 0x000fea0003800000 */
.L_x_154:
        /* <DEDUP_REMOVED lines=12> */
.L_x_157:
[----:B------:R-:W-:Y:S05]  /*6ea0*/  BSYNC B1 ;  /* 0x0000000000017941 */ /* 0x000fea0003800000 */
.L_x_156:
        /* <DEDUP_REMOVED lines=12> */
.L_x_159:
[----:B------:R-:W-:Y:S05]  /*6f70*/  BSYNC B1 ;  /* 0x0000000000017941 */ /* 0x000fea0003800000 */
.L_x_158:
        /* <DEDUP_REMOVED lines=12> */
.L_x_161:
[----:B------:R-:W-:Y:S05]  /*7040*/  BSYNC B1 ;  /* 0x0000000000017941 */ /* 0x000fea0003800000 */
.L_x_160:
        /* <DEDUP_REMOVED lines=12> */
.L_x_163:
[----:B------:R-:W-:Y:S05]  /*7110*/  BSYNC B1 ;  /* 0x0000000000017941 */ /* 0x000fea0003800000 */
.L_x_162:
        /* <DEDUP_REMOVED lines=12> */
.L_x_165:
[----:B------:R-:W-:Y:S05]  /*71e0*/  BSYNC B1 ;  /* 0x0000000000017941 */ /* 0x000fea0003800000 */
.L_x_164:
        /* <DEDUP_REMOVED lines=12> */
.L_x_167:
[----:B------:R-:W-:Y:S05]  /*72b0*/  BSYNC B1 ;  /* 0x0000000000017941 */ /* 0x000fea0003800000 */
.L_x_166:
        /* <DEDUP_REMOVED lines=12> */
.L_x_169:
[----:B------:R-:W-:Y:S05]  /*7380*/  BSYNC B1 ;  /* 0x0000000000017941 */ /* 0x000fea0003800000 */
.L_x_168:
        /* <DEDUP_REMOVED lines=12> */
.L_x_171:
[----:B------:R-:W-:Y:S05]  /*7450*/  BSYNC B1 ;  /* 0x0000000000017941 */ /* 0x000fea0003800000 */
.L_x_170:
        /* <DEDUP_REMOVED lines=12> */
.L_x_173:
[----:B------:R-:W-:Y:S05]  /*7520*/  BSYNC B1 ;  /* 0x0000000000017941 */ /* 0x000fea0003800000 */
.L_x_172:
        /* <DEDUP_REMOVED lines=12> */
.L_x_175:
[----:B------:R-:W-:Y:S05]  /*75f0*/  BSYNC B1 ;  /* 0x0000000000017941 */ /* 0x000fea0003800000 */
.L_x_174:
        /* <DEDUP_REMOVED lines=12> */
.L_x_177:
[----:B------:R-:W-:Y:S05]  /*76c0*/  BSYNC B1 ;  /* 0x0000000000017941 */ /* 0x000fea0003800000 */
.L_x_176:
        /* <DEDUP_REMOVED lines=12> */
.L_x_179:
[----:B------:R-:W-:Y:S05]  /*7790*/  BSYNC B1 ;  /* 0x0000000000017941 */ /* 0x000fea0003800000 */
.L_x_178:
        /* <DEDUP_REMOVED lines=12> */
.L_x_181:
[----:B------:R-:W-:Y:S05]  /*7860*/  BSYNC B1 ;  /* 0x0000000000017941 */ /* 0x000fea0003800000 */
.L_x_180:
        /* <DEDUP_REMOVED lines=12> */
.L_x_183:
[----:B------:R-:W-:Y:S05]  /*7930*/  BSYNC B1 ;  /* 0x0000000000017941 */ /* 0x000fea0003800000 */
.L_x_182:
        /* <DEDUP_REMOVED lines=12> */
.L_x_185:
[----:B------:R-:W-:Y:S05]  /*7a00*/  BSYNC B1 ;  /* 0x0000000000017941 */ /* 0x000fea0003800000 */
.L_x_184:
        /* <DEDUP_REMOVED lines=12> */
.L_x_187:
[----:B------:R-:W-:Y:S05]  /*7ad0*/  BSYNC B1 ;  /* 0x0000000000017941 */ /* 0x000fea0003800000 */
.L_x_186:
        /* <DEDUP_REMOVED lines=12> */
.L_x_189:
[----:B------:R-:W-:Y:S05]  /*7ba0*/  BSYNC B1 ;  /* 0x0000000000017941 */ /* 0x000fea0003800000 */
.L_x_188:
        /* <DEDUP_REMOVED lines=12> */
.L_x_191:
[----:B------:R-:W-:Y:S05]  /*7c70*/  BSYNC B1 ;  /* 0x0000000000017941 */ /* 0x000fea0003800000 */
.L_x_190:
        /* <DEDUP_REMOVED lines=12> */
.L_x_193:
[----:B------:R-:W-:Y:S05]  /*7d40*/  BSYNC B1 ;  /* 0x0000000000017941 */ /* 0x000fea0003800000 */
.L_x_192:
        /* <DEDUP_REMOVED lines=12> */
.L_x_195:
[----:B------:R-:W-:Y:S05]  /*7e10*/  BSYNC B1 ;  /* 0x0000000000017941 */ /* 0x000fea0003800000 */
.L_x_194:
        /* <DEDUP_REMOVED lines=12> */
.L_x_197:
[----:B------:R-:W-:Y:S05]  /*7ee0*/  BSYNC B1 ;  /* 0x0000000000017941 */ /* 0x000fea0003800000 */
.L_x_196:
        /* <DEDUP_REMOVED lines=12> */
.L_x_199:
[----:B------:R-:W-:Y:S05]  /*7fb0*/  BSYNC B1 ;  /* 0x0000000000017941 */ /* 0x000fea0003800000 */
.L_x_198:
        /* <DEDUP_REMOVED lines=12> */
.L_x_201:
[----:B------:R-:W-:Y:S05]  /*8080*/  BSYNC B1 ;  /* 0x0000000000017941 */ /* 0x000fea0003800000 */
.L_x_200:
        /* <DEDUP_REMOVED lines=12> */
.L_x_203:
[----:B------:R-:W-:Y:S05]  /*8150*/  BSYNC B1 ;  /* 0x0000000000017941 */ /* 0x000fea0003800000 */
.L_x_202:
        /* <DEDUP_REMOVED lines=12> */
.L_x_205:
[----:B------:R-:W-:Y:S05]  /*8220*/  BSYNC B1 ;  /* 0x0000000000017941 */ /* 0x000fea0003800000 */
.L_x_204:
        /* <DEDUP_REMOVED lines=12> */
.L_x_207:
[----:B------:R-:W-:Y:S05]  /*82f0*/  BSYNC B1 ;  /* 0x0000000000017941 */ /* 0x000fea0003800000 */
.L_x_206:
        /* <DEDUP_REMOVED lines=12> */
.L_x_209:
[----:B------:R-:W-:Y:S05]  /*83c0*/  BSYNC B1 ;  /* 0x0000000000017941 */ /* 0x000fea0003800000 */
.L_x_208:
        /* <DEDUP_REMOVED lines=12> */
.L_x_211:
[----:B------:R-:W-:Y:S05]  /*8490*/  BSYNC B1 ;  /* 0x0000000000017941 */ /* 0x000fea0003800000 */
.L_x_210:
        /* <DEDUP_REMOVED lines=12> */
.L_x_213:
[----:B------:R-:W-:Y:S05]  /*8560*/  BSYNC B1 ;  /* 0x0000000000017941 */ /* 0x000fea0003800000 */
.L_x_212:
        /* <DEDUP_REMOVED lines=12> */
.L_x_215:
[----:B------:R-:W-:Y:S05]  /*8630*/  BSYNC B1 ;  /* 0x0000000000017941 */ /* 0x000fea0003800000 */
.L_x_214:
        /* <DEDUP_REMOVED lines=12> */
.L_x_217:
[----:B------:R-:W-:Y:S05]  /*8700*/  BSYNC B1 ;  /* 0x0000000000017941 */ /* 0x000fea0003800000 */
.L_x_216:
        /* <DEDUP_REMOVED lines=12> */
.L_x_219:
[----:B------:R-:W-:Y:S05]  /*87d0*/  BSYNC B1 ;  /* 0x0000000000017941 */ /* 0x000fea0003800000 */
.L_x_218:
        /* <DEDUP_REMOVED lines=12> */
.L_x_221:
[----:B------:R-:W-:Y:S05]  /*88a0*/  BSYNC B1 ;  /* 0x0000000000017941 */ /* 0x000fea0003800000 */
.L_x_220:
        /* <DEDUP_REMOVED lines=12> */
.L_x_223:
[----:B------:R-:W-:Y:S05]  /*8970*/  BSYNC B1 ;  /* 0x0000000000017941 */ /* 0x000fea0003800000 */
.L_x_222:
        /* <DEDUP_REMOVED lines=12> */
.L_x_225:
[----:B------:R-:W-:Y:S05]  /*8a40*/  BSYNC B1 ;  /* 0x0000000000017941 */ /* 0x000fea0003800000 */
.L_x_224:
[----:B------:R-:W-:Y:S05]  /*8a50*/  @P1 BRA `(.L_x_226) ;  /* 0x0000001800301947 */ /* 0x000fea0003800000 */
[----:B-----5:R-:W-:-:S04]  /*8a60*/  LOP3.LUT R5, R5, 0xff, RZ, 0xc0, !PT ;  /* 0x000000ff05057812 */ /* 0x020fc800078ec0ff */
[----:B------:R-:W-:-:S05]  /*8a70*/  F2FP.F16.E4M3.UNPACK_B R5, R5 ;  /* 0x00000005ff05723e */ /* 0x000fca00020006ff */
[----:B------:R-:W-:-:S05]  /*8a80*/  HADD2.F32 R5, -RZ, R5.H0_H0 ;  /* 0x20000005ff057230 */ /* 0x000fca0000004100 */
[----:B------:R-:W-:-:S04]  /*8a90*/  FMUL R5, R5, R208 ;  /* 0x000000d005057220 */ /* 0x000fc80000400000 */
[----:B------:R-:W-:-:S05]  /*8aa0*/  FFMA R5, R206, R209, R5 ;  /* 0x000000d1ce057223 */ /* 0x000fca0000000005 */
[----:B------:R-:W-:-:S05]  /*8ab0*/  F2FP.SATFINITE.E4M3.F32.PACK_AB_MERGE_C R5, RZ, R5, RZ ;  /* 0x00000005ff05723e */ /* 0x000fca00048070ff */
[----:B------:R0:W-:Y:S01]  /*8ac0*/  STG.E.U8 desc[UR16][R16.64+0x59], R5 ;  /* 0x0000590510007986 */ /* 0x0001e2000c101110 */
[----:B------:R-:W-:Y:S05]  /*8ad0*/  BRA `(.L_x_226) ;  /* 0x0000001800107947 */ /* 0x000fea0003800000 */
.L_x_33:
[C---:B------:R-:W-:Y:S01]  /*8ae0*/  ISETP.GE.AND P1, PT, R30.reuse, 0x1, PT ;  /* 0x000000011e00780c */ /* 0x040fe20003f26270 */
[-C--:B--2---:R-:W-:Y:S01]  /*8af0*/  FMUL R211, R211, R209.reuse ;  /* 0x000000d1d3d37220 */ /* 0x084fe20000400000 */
[----:B------:R-:W-:Y:S01]  /*8b00*/  ISETP.GE.AND P2, PT, R30, 0x9, PT ;  /* 0x000000091e00780c */ /* 0x000fe20003f46270 */
[-C--:B------:R-:W-:Y:S01]  /*8b10*/  FMUL R210, R210, R209.reuse ;  /* 0x000000d1d2d27220 */ /* 0x080fe20000400000 */
[----:B------:R-:W-:Y:S01]  /*8b20*/  ISETP.LT.OR P0, PT, R27, 0x1, !P1 ;  /* 0x000000011b00780c */ /* 0x000fe20004f01670 */
[----:B------:R-:W-:Y:S01]  /*8b30*/  FMUL R18, R18, R209 ;  /* 0x000000d112127220 */ /* 0x000fe20000400000 */
[----:B------:R-:W-:Y:S01]  /*8b40*/  F2FP.SATFINITE.E4M3.F32.PACK_AB_MERGE_C R211, RZ, R211, RZ ;  /* 0x000000d3ffd3723e */ /* 0x000fe200048070ff */
[-C--:B------:R-:W-:Y:S01]  /*8b50*/  FMUL R19, R19, R209.reuse ;  /* 0x000000d113137220 */ /* 0x080fe20000400000 */
[----:B------:R-:W-:Y:S01]  /*8b60*/  ISETP.LT.OR P4, PT, R27, 0x2, !P1 ;  /* 0x000000021b00780c */ /* 0x000fe20004f81670 */
[-C--:B------:R-:W-:Y:S01]  /*8b70*/  FMUL R21, R21, R209.reuse ;  /* 0x000000d115157220 */ /* 0x080fe20000400000 */
[C---:B------:R-:W-:Y:S01]  /*8b80*/  ISETP.LT.OR P6, PT, R27.reuse, 0x1, !P2 ;  /* 0x000000011b00780c */ /* 0x040fe200057c1670 */
[-C--:B------:R-:W-:Y:S01]  /*8b90*/  FMUL R20, R20, R209.reuse ;  /* 0x000000d114147220 */ /* 0x080fe20000400000 */
[----:B------:R-:W-:Y:S01]  /*8ba0*/  ISETP.LT.OR P5, PT, R27, 0x9, !P1 ;  /* 0x000000091b00780c */ /* 0x000fe20004fa1670 */
[-C--:B------:R-:W-:Y:S01]  /*8bb0*/  FMUL R22, R22, R209.reuse ;  /* 0x000000d116167220 */ /* 0x080fe20000400000 */
[----:B------:R-:W-:Y:S01]  /*8bc0*/  F2FP.SATFINITE.E4M3.F32.PACK_AB_MERGE_C R5, RZ, R210, RZ ;  /* 0x000000d2ff05723e */ /* 0x000fe200048070ff */
[-C--:B------:R-:W-:Y:S01]  /*8bd0*/  FMUL R23, R23, R209.reuse ;  /* 0x000000d117177220 */ /* 0x080fe20000400000 */
[----:B------:R-:W-:Y:S01]  /*8be0*/  F2FP.SATFINITE.E4M3.F32.PACK_AB_MERGE_C R7, RZ, R18, RZ ;  /* 0x00000012ff07723e */ /* 0x000fe200048070ff */
[----:B------:R-:W-:Y:S01]  /*8bf0*/  @!P0 STG.E.U8 desc[UR16][R10.64], R211 ;  /* 0x000000d30a008986 */ /* 0x000fe2000c101110 */
[----:B------:R-:W-:Y:S01]  /*8c00*/  ISETP.LT.OR P0, PT, R27, 0x2, !P2 ;  /* 0x000000021b00780c */ /* 0x000fe20005701670 */
[----:B------:R-:W-:Y:S01]  /*8c10*/  FMUL R121, R121, R209 ;  /* 0x000000d179797220 */ /* 0x000fe20000400000 */
[----:B------:R-:W-:Y:S01]  /*8c20*/  F2FP.SATFINITE.E4M3.F32.PACK_AB_MERGE_C R19, RZ, R19, RZ ;  /* 0x00000013ff13723e */ /* 0x000fe200048070ff */
[----:B------:R0:W-:Y:S01]  /*8c30*/  @!P4 STG.E.U8 desc[UR16][R10.64+0x1], R5 ;  /* 0x000001050a00c986 */ /* 0x0001e2000c101110 */
[C---:B------:R-:W-:Y:S01]  /*8c40*/  ISETP.LT.OR P4, PT, R27.reuse, 0xa, !P1 ;  /* 0x0000000a1b00780c */ /* 0x040fe20004f81670 */
[----:B------:R-:W-:Y:S01]  /*8c50*/  FMUL R120, R120, R209 ;  /* 0x000000d178787220 */ /* 0x000fe20000400000 */
[----:B------:R-:W-:Y:S01]  /*8c60*/  F2FP.SATFINITE.E4M3.F32.PACK_AB_MERGE_C R21, RZ, R21, RZ ;  /* 0x00000015ff15723e */ /* 0x000fe200048070ff */
[----:B------:R-:W-:Y:S01]  /*8c70*/  @!P6 STG.E.U8 desc[UR16][R12.64], R19 ;  /* 0x000000130c00e986 */ /* 0x000fe2000c101110 */
[----:B------:R-:W-:Y:S01]  /*8c80*/  ISETP.LT.OR P6, PT, R27, 0x9, !P2 ;  /* 0x000000091b00780c */ /* 0x000fe200057c1670 */
[-C--:B------:R-:W-:Y:S01]  /*8c90*/  FMUL R122, R122, R209.reuse ;  /* 0x000000d17a7a7220 */ /* 0x080fe20000400000 */
[----:B------:R-:W-:Y:S01]  /*8ca0*/  F2FP.SATFINITE.E4M3.F32.PACK_AB_MERGE_C R9, RZ, R22, RZ ;  /* 0x00000016ff09723e */ /* 0x000fe200048070ff */
[----:B------:R-:W-:Y:S01]  /*8cb0*/  FMUL R123, R123, R209 ;  /* 0x000000d17b7b7220 */ /* 0x000fe20000400000 */
[----:B------:R-:W-:Y:S01]  /*8cc0*/  F2FP.SATFINITE.E4M3.F32.PACK_AB_MERGE_C R23, RZ, R23, RZ ;  /* 0x00000017ff17723e */ /* 0x000fe200048070ff */
[----:B------:R1:W-:Y:S01]  /*8cd0*/  @!P0 STG.E.U8 desc[UR16][R12.64+0x1], R7 ;  /* 0x000001070c008986 */ /* 0x0003e2000c101110 */
[----:B------:R-:W-:Y:S01]  /*8ce0*/  ISETP.LT.OR P0, PT, R27, 0xa, !P2 ;  /* 0x0000000a1b00780c */ /* 0x000fe20005701670 */
[-C--:B------:R-:W-:Y:S01]  /*8cf0*/  FMUL R125, R125, R209.reuse ;  /* 0x000000d17d7d7220 */ /* 0x080fe20000400000 */
[----:B0-----:R-:W-:Y:S01]  /*8d00*/  F2FP.SATFINITE.E4M3.F32.PACK_AB_MERGE_C R5, RZ, R20, RZ ;  /* 0x00000014ff05723e */ /* 0x001fe200048070ff */
[----:B------:R-:W-:Y:S01]  /*8d10*/  @!P5 STG.E.U8 desc[UR16][R10.64+0x8], R21 ;  /* 0x000008150a00d986 */ /* 0x000fe2000c101110 */
[C---:B------:R-:W-:Y:S01]  /*8d20*/  ISETP.LT.OR P5, PT, R27.reuse, 0x11, !P1 ;  /* 0x000000111b00780c */ /* 0x040fe20004fa1670 */
        /* <DEDUP_REMOVED lines=9> */
[----:B-1----:R-:W-:Y:S01]  /*8dc0*/  F2FP.SATFINITE.E4M3.F32.PACK_AB_MERGE_C R7, RZ, R120, RZ ;  /* 0x00000078ff07723e */ /* 0x002fe200048070ff */
[----:B------:R1:W-:Y:S01]  /*8dd0*/  @!P0 STG.E.U8 desc[UR16][R12.64+0x9], R9 ;  /* 0x000009090c008986 */ /* 0x0003e2000c101110 */
[----:B------:R-:W-:Y:S01]  /*8de0*/  ISETP.LT.OR P0, PT, R27, 0x12, !P2 ;  /* 0x000000121b00780c */ /* 0x000fe20005701670 */
[----:B------:R-:W-:Y:S01]  /*8df0*/  FMUL R129, R129, R209 ;  /* 0x000000d181817220 */ /* 0x000fe20000400000 */
[----:B------:R-:W-:Y:S01]  /*8e00*/  F2FP.SATFINITE.E4M3.F32.PACK_AB_MERGE_C R125, RZ, R125, RZ ;  /* 0x0000007dff7d723e */ /* 0x000fe200048070ff */
[----:B------:R-:W-:Y:S01]  /*8e10*/  @!P5 STG.E.U8 desc[UR16][R10.64+0x10], R121 ;  /* 0x000010790a00d986 */ /* 0x000fe2000c101110 */
[C---:B------:R-:W-:Y:S01]  /*8e20*/  ISETP.LT.OR P5, PT, R27.reuse, 0x19, !P1 ;  /* 0x000000191b00780c */ /* 0x040fe20004fa1670 */
[-C--:B------:R-:W-:Y:S01]  /*8e30*/  FMUL R128, R128, R209.reuse ;  /* 0x000000d180807220 */ /* 0x080fe20000400000 */
[----:B0-----:R-:W-:Y:S01]  /*8e40*/  F2FP.SATFINITE.E4M3.F32.PACK_AB_MERGE_C R5, RZ, R122, RZ ;  /* 0x0000007aff05723e */ /* 0x001fe200048070ff */
        /* <DEDUP_REMOVED lines=113> */
[----:B------:R-:W-:Y:S01]  /*9560*/  ISETP.LT.OR P4, PT, R27, 0x52, !P1 ;  /* 0x000000521b00780c */ /* 0x000fe20004f81670 */
[----:B------:R-:W-:Y:S01]  /*9570*/  FMUL R159, R159, R209 ;  /* 0x000000d19f9f7220 */ /* 0x000fe20000400000 */
[----:B------:R-:W-:Y:S01]  /*9580*/  F2FP.SATFINITE.E4M3.F32.PACK_AB_MERGE_C R155, RZ, R155, RZ ;  /* 0x0000009bff9b723e */ /* 0x000fe200048070ff */
[----:B------:R-:W-:Y:S01]  /*9590*/  @!P6 STG.E.U8 desc[UR16][R12.64+0x48], R151 ;  /* 0x000048970c00e986 */ /* 0x000fe2000c101110 */
[----:B-1----:R-:W-:Y:S01]  /*95a0*/  F2FP.SATFINITE.E4M3.F32.PACK_AB_MERGE_C R5, RZ, R150, RZ ;  /* 0x00000096ff05723e */ /* 0x002fe200048070ff */
[-C--:B------:R-:W-:Y:S01]  /*95b0*/  FMUL R158, R158, R209.reuse ;  /* 0x000000d19e9e7220 */ /* 0x080fe20000400000 */
[----:B------:R-:W-:Y:S01]  /*95c0*/  ISETP.LT.OR P6, PT, R27, 0x51, !P2 ;  /* 0x000000511b00780c */ /* 0x000fe200057c1670 */
[----:B------:R-:W-:Y:S01]  /*95d0*/  FMUL R161, R161, R209 ;  /* 0x000000d1a1a17220 */ /* 0x000fe20000400000 */
[----:B------:R-:W-:Y:S01]  /*95e0*/  F2FP.SATFINITE.E4M3.F32.PACK_AB_MERGE_C R157, RZ, R157, RZ ;  /* 0x0000009dff9d723e */ /* 0x000fe200048070ff */
[----:B------:R1:W-:Y:S01]  /*95f0*/  @!P0 STG.E.U8 desc[UR16][R12.64+0x49], R5 ;  /* 0x000049050c008986 */ /* 0x0003e2000c101110 */
[C---:B------:R-:W-:Y:S01]  /*9600*/  ISETP.LT.OR P0, PT, R27.reuse, 0x52, !P2 ;  /* 0x000000521b00780c */ /* 0x040fe20005701670 */
[-C--:B------:R-:W-:Y:S01]  /*9610*/  FMUL R160, R160, R209.reuse ;  /* 0x000000d1a0a07220 */ /* 0x080fe20000400000 */
[----:B0-----:R-:W-:Y:S01]  /*9620*/  F2FP.SATFINITE.E4M3.F32.PACK_AB_MERGE_C R9, RZ, R156, RZ ;  /* 0x0000009cff09723e */ /* 0x001fe200048070ff */
[----:B------:R-:W-:Y:S01]  /*9630*/  @!P5 STG.E.U8 desc[UR16][R10.64+0x50], R153 ;  /* 0x000050990a00d986 */ /* 0x000fe2000c101110 */
[----:B------:R-:W-:Y:S01]  /*9640*/  ISETP.LT.OR P5, PT, R27, 0x59, !P1 ;  /* 0x000000591b00780c */ /* 0x000fe20004fa1670 */
[-C--:B------:R-:W-:Y:S01]  /*9650*/  FMUL R163, R163, R209.reuse ;  /* 0x000000d1a3a37220 */ /* 0x080fe20000400000 */
[C---:B------:R-:W-:Y:S01]  /*9660*/  ISETP.LT.OR P1, PT, R27.reuse, 0x5a, !P1 ;  /* 0x0000005a1b00780c */ /* 0x040fe20004f21670 */
[----:B------:R0:W-:Y:S01]  /*9670*/  @!P4 STG.E.U8 desc[UR16][R10.64+0x51], R7 ;  /* 0x000051070a00c986 */ /* 0x0001e2000c101110 */
[C---:B------:R-:W-:Y:S01]  /*9680*/  ISETP.LT.OR P4, PT, R27.reuse, 0x59, !P2 ;  /* 0x000000591b00780c */ /* 0x040fe20005781670 */
[-C--:B------:R-:W-:Y:S01]  /*9690*/  FMUL R162, R162, R209.reuse ;  /* 0x000000d1a2a27220 */ /* 0x080fe20000400000 */
[----:B------:R-:W-:Y:S01]  /*96a0*/  ISETP.LT.OR P2, PT, R27, 0x5a, !P2 ;  /* 0x0000005a1b00780c */ /* 0x000fe20005741670 */
[----:B------:R-:W-:Y:S01]  /*96b0*/  @!P6 STG.E.U8 desc[UR16][R12.64+0x50], R155 ;  /* 0x0000509b0c00e986 */ /* 0x000fe2000c101110 */
[----:B-1----:R-:W-:Y:S01]  /*96c0*/  F2FP.SATFINITE.E4M3.F32.PACK_AB_MERGE_C R5, RZ, R154, RZ ;  /* 0x0000009aff05723e */ /* 0x002fe200048070ff */
[----:B------:R-:W-:Y:S01]  /*96d0*/  FMUL R164, R164, R209 ;  /* 0x000000d1a4a47220 */ /* 0x000fe20000400000 */
[----:B------:R-:W-:Y:S01]  /*96e0*/  F2FP.SATFINITE.E4M3.F32.PACK_AB_MERGE_C R159, RZ, R159, RZ ;  /* 0x0000009fff9f723e */ /* 0x000fe200048070ff */
[----:B------:R-:W-:Y:S01]  /*96f0*/  FMUL R165, R165, R209 ;  /* 0x000000d1a5a57220 */ /* 0x000fe20000400000 */
[----:B------:R-:W-:Y:S01]  /*9700*/  F2FP.SATFINITE.E4M3.F32.PACK_AB_MERGE_C R161, RZ, R161, RZ ;  /* 0x000000a1ffa1723e */ /* 0x000fe200048070ff */
[----:B------:R1:W-:Y:S01]  /*9710*/  @!P0 STG.E.U8 desc[UR16][R12.64+0x51], R5 ;  /* 0x000051050c008986 */ /* 0x0003e2000c101110 */
[----:B------:R-:W-:Y:S01]  /*9720*/  ISETP.GE.AND P0, PT, R30, 0x81, PT ;  /* 0x000000811e00780c */ /* 0x000fe20003f06270 */
[-C--:B------:R-:W-:Y:S01]  /*9730*/  FMUL R167, R167, R209.reuse ;  /* 0x000000d1a7a77220 */ /* 0x080fe20000400000 */
[----:B0-----:R-:W-:Y:S01]  /*9740*/  F2FP.SATFINITE.E4M3.F32.PACK_AB_MERGE_C R7, RZ, R160, RZ ;  /* 0x000000a0ff07723e */ /* 0x001fe200048070ff */
[----:B------:R-:W-:Y:S01]  /*9750*/  @!P5 STG.E.U8 desc[UR16][R10.64+0x58], R157 ;  /* 0x0000589d0a00d986 */ /* 0x000fe2000c101110 */
[C---:B------:R-:W-:Y:S01]  /*9760*/  ISETP.LT.OR P6, PT, R27.reuse, 0x1, !P0 ;  /* 0x000000011b00780c */ /* 0x040fe200047c1670 */
[-C--:B------:R-:W-:Y:S01]  /*9770*/  FMUL R166, R166, R209.reuse ;  /* 0x000000d1a6a67220 */ /* 0x080fe20000400000 */
[----:B------:R-:W-:Y:S01]  /*9780*/  ISETP.LT.OR P5, PT, R27, 0x2, !P0 ;  /* 0x000000021b00780c */ /* 0x000fe200047a1670 */
[----:B------:R-:W-:Y:S01]  /*9790*/  @!P1 STG.E.U8 desc[UR16][R10.64+0x59], R9 ;  /* 0x000059090a009986 */ /* 0x000fe2000c101110 */
[----:B------:R-:W-:Y:S01]  /*97a0*/  ISETP.GE.AND P1, PT, R30, 0x89, PT ;  /* 0x000000891e00780c */ /* 0x000fe20003f26270 */
        /* <DEDUP_REMOVED lines=13> */
[C---:B------:R-:W-:Y:S01]  /*9880*/  ISETP.LT.OR P6, PT, R27.reuse, 0x2, !P1 ;  /* 0x000000021b00780c */ /* 0x040fe20004fc1670 */
[----:B------:R-:W-:Y:S01]  /*9890*/  FMUL R172, R172, R209 ;  /* 0x000000d1acac7220 */ /* 0x000fe20000400000 */
[----:B------:R-:W-:Y:S01]  /*98a0*/  F2FP.SATFINITE.E4M3.F32.PACK_AB_MERGE_C R169, RZ, R169, RZ ;  /* 0x000000a9ffa9723e */ /* 0x000fe200048070ff */
[----:B------:R1:W-:Y:S01]  /*98b0*/  @!P5 STG.E.U8 desc[UR16][R14.64+0x1], R7 ;  /* 0x000001070e00d986 */ /* 0x0003e2000c101110 */
[----:B------:R-:W-:Y:S01]  /*98c0*/  ISETP.LT.OR P5, PT, R27, 0x9, !P0 ;  /* 0x000000091b00780c */ /* 0x000fe200047a1670 */
[----:B------:R-:W-:Y:S01]  /*98d0*/  FMUL R173, R173, R209 ;  /* 0x000000d1adad7220 */ /* 0x000fe20000400000 */
[----:B------:R-:W-:Y:S01]  /*98e0*/  F2FP.SATFINITE.E4M3.F32.PACK_AB_MERGE_C R171, RZ, R171, RZ ;  /* 0x000000abffab723e */ /* 0x000fe200048070ff */
[----:B------:R-:W-:Y:S01]  /*98f0*/  @!P4 STG.E.U8 desc[UR16][R16.64], R163 ;  /* 0x000000a31000c986 */ /* 0x000fe2000c101110 */
[----:B0-----:R-:W-:Y:S01]  /*9900*/  F2FP.SATFINITE.E4M3.F32.PACK_AB_MERGE_C R5, RZ, R162, RZ ;  /* 0x000000a2ff05723e */ /* 0x001fe200048070ff */
[-C--:B------:R-:W-:Y:S01]  /*9910*/  FMUL R175, R175, R209.reuse ;  /* 0x000000d1afaf7220 */ /* 0x080fe20000400000 */
[C---:B------:R-:W-:Y:S01]  /*9920*/  ISETP.LT.OR P4, PT, R27.reuse, 0x9, !P1 ;  /* 0x000000091b00780c */ /* 0x040fe20004f81670 */
[----:B------:R-:W-:Y:S01]  /*9930*/  FMUL R174, R174, R209 ;  /* 0x000000d1aeae7220 */ /* 0x000fe20000400000 */
[----:B------:R-:W-:Y:S01]  /*9940*/  F2FP.SATFINITE.E4M3.F32.PACK_AB_MERGE_C R173, RZ, R173, RZ ;  /* 0x000000adffad723e */ /* 0x000fe200048070ff */
[----:B------:R0:W-:Y:S01]  /*9950*/  @!P6 STG.E.U8 desc[UR16][R16.64+0x1], R5 ;  /* 0x000001051000e986 */ /* 0x0001e2000c101110 */
[C---:B------:R-:W-:Y:S01]  /*9960*/  ISETP.LT.OR P6, PT, R27.reuse, 0xa, !P1 ;  /* 0x0000000a1b00780c */ /* 0x040fe20004fc1670 */
[-C--:B------:R-:W-:Y:S01]  /*9970*/  FMUL R176, R176, R209.reuse ;  /* 0x000000d1b0b07220 */ /* 0x080fe20000400000 */
[----:B-1----:R-:W-:Y:S01]  /*9980*/  F2FP.SATFINITE.E4M3.F32.PACK_AB_MERGE_C R7, RZ, R164, RZ ;  /* 0x000000a4ff07723e */ /* 0x002fe200048070ff */
[----:B------:R-:W-:Y:S01]  /*9990*/  @!P5 STG.E.U8 desc[UR16][R14.64+0x8], R165 ;  /* 0x000008a50e00d986 */ /* 0x000fe2000c101110 */
[----:B------:R-:W-:Y:S01]  /*99a0*/  ISETP.LT.OR P5, PT, R27, 0x11, !P0 ;  /* 0x000000111b00780c */ /* 0x000fe200047a1670 */
        /* <DEDUP_REMOVED lines=9> */
[----:B------:R-:W-:Y:S01]  /*9a40*/  ISETP.LT.OR P4, PT, R27, 0x11, !P1 ;  /* 0x000000111b00780c */ /* 0x000fe20004f81670 */
[-C--:B------:R-:W-:Y:S01]  /*9a50*/  FMUL R180, R180, R209.reuse ;  /* 0x000000d1b4b47220 */ /* 0x080fe20000400000 */
[-C--:B------:R-:W-:Y:S01]  /*9a60*/  FMUL R181, R181, R209.reuse ;  /* 0x000000d1b5b57220 */ /* 0x080fe20000400000 */
[----:B------:R0:W-:Y:S01]  /*9a70*/  @!P6 STG.E.U8 desc[UR16][R16.64+0x9], R5 ;  /* 0x000009051000e986 */ /* 0x0001e2000c101110 */
[----:B------:R-:W-:Y:S01]  /*9a80*/  ISETP.LT.OR P6, PT, R27, 0x12, !P1 ;  /* 0x000000121b00780c */ /* 0x000fe20004fc1670 */
[-C--:B------:R-:W-:Y:S01]  /*9a90*/  FMUL R183, R183, R209.reuse ;  /* 0x000000d1b7b77220 */ /* 0x080fe20000400000 */
[----:B-1----:R-:W-:Y:S01]  /*9aa0*/  F2FP.SATFINITE.E4M3.F32.PACK_AB_MERGE_C R7, RZ, R168, RZ ;  /* 0x000000a8ff07723e */ /* 0x002fe200048070ff */
        /* <DEDUP_REMOVED lines=12> */
[----:B------:R-:W-:Y:S01]  /*9b70*/  FMUL R187, R187, R209 ;  /* 0x000000d1bbbb7220 */ /* 0x000fe20000400000 */
[----:B------:R-:W-:Y:S01]  /*9b80*/  F2FP.SATFINITE.E4M3.F32.PACK_AB_MERGE_C R183, RZ, R183, RZ ;  /* 0x000000b7ffb7723e */ /* 0x000fe200048070ff */
[----:B------:R0:W-:Y:S01]  /*9b90*/  @!P6 STG.E.U8 desc[UR16][R16.64+0x11], R5 ;  /* 0x000011051000e986 */ /* 0x0001e2000c101110 */
[C---:B------:R-:W-:Y:S01]  /*9ba0*/  ISETP.LT.OR P6, PT, R27.reuse, 0x1a, !P1 ;  /* 0x0000001a1b00780c */ /* 0x040fe20004fc1670 */
        /* <DEDUP_REMOVED lines=62> */
[-C--:B------:R-:W-:Y:S01]  /*9f90*/  FMUL R204, R204, R209.reuse ;  /* 0x000000d1cccc7220 */ /* 0x080fe20000400000 */
[-C--:B------:R-:W-:Y:S01]  /*9fa0*/  FMUL R207, R207, R209.reuse ;  /* 0x000000d1cfcf7220 */ /* 0x080fe20000400000 */
[----:B0-----:R-:W-:Y:S01]  /*9fb0*/  F2FP.SATFINITE.E4M3.F32.PACK_AB_MERGE_C R5, RZ, R186, RZ ;  /* 0x000000baff05723e */ /* 0x001fe200048070ff */
[----:B------:R-:W-:Y:S01]  /*9fc0*/  @!P4 STG.E.U8 desc[UR16][R16.64+0x30], R187 ;  /* 0x000030bb1000c986 */ /* 0x000fe2000c101110 */
[C---:B------:R-:W-:Y:S01]  /*9fd0*/  ISETP.LT.OR P4, PT, R27.reuse, 0x39, !P1 ;  /* 0x000000391b00780c */ /* 0x040fe20004f81670 */
[----:B------:R-:W-:Y:S01]  /*9fe0*/  FMUL R206, R206, R209 ;  /* 0x000000d1cece7220 */ /* 0x000fe20000400000 */
[----:B------:R-:W-:Y:S01]  /*9ff0*/  F2FP.SATFINITE.E4M3.F32.PACK_AB_MERGE_C R203, RZ, R203, RZ ;  /* 0x000000cbffcb723e */ /* 0x000fe200048070ff */
[----:B------:R0:W-:Y:S01]  /*a000*/  @!P6 STG.E.U8 desc[UR16][R16.64+0x31], R5 ;  /* 0x000031051000e986 */ /* 0x0001e2000c101110 */
[----:B------:R-:W-:-:S02]  /*a010*/  ISETP.LT.OR P6, PT, R27, 0x3a, !P1 ;  /* 0x0000003a1b00780c */ /* 0x000fc40004fc1670 */
[----:B-1----:R-:W-:Y:S01]  /*a020*/  F2FP.SATFINITE.E4M3.F32.PACK_AB_MERGE_C R7, RZ, R188, RZ ;  /* 0x000000bcff07723e */ /* 0x002fe200048070ff */
[----:B------:R-:W-:Y:S01]  /*a030*/  @!P5 STG.E.U8 desc[UR16][R14.64+0x38], R189 ;  /* 0x000038bd0e00d986 */ /* 0x000fe2000c101110 */
[C---:B------:R-:W-:Y:S02]  /*a040*/  ISETP.LT.OR P5, PT, R27.reuse, 0x41, !P0 ;  /* 0x000000411b00780c */ /* 0x040fe400047a1670 */
[----:B------:R-:W-:Y:S01]  /*a050*/  F2FP.SATFINITE.E4M3.F32.PACK_AB_MERGE_C R205, RZ, R205, RZ ;  /* 0x000000cdffcd723e */ /* 0x000fe200048070ff */
[----:B------:R1:W-:Y:S01]  /*a060*/  @!P2 STG.E.U8 desc[UR16][R14.64+0x39], R7 ;  /* 0x000039070e00a986 */ /* 0x0003e2000c101110 */
[----:B------:R-:W-:Y:S02]  /*a070*/  ISETP.LT.OR P2, PT, R27, 0x42, !P0 ;  /* 0x000000421b00780c */ /* 0x000fe40004741670 */
[----:B------:R-:W-:Y:S01]  /*a080*/  F2FP.SATFINITE.E4M3.F32.PACK_AB_MERGE_C R207, RZ, R207, RZ ;  /* 0x000000cfffcf723e */ /* 0x000fe200048070ff */
[----:B------:R-:W-:Y:S01]  /*a090*/  @!P4 STG.E.U8 desc[UR16][R16.64+0x38], R191 ;  /* 0x000038bf1000c986 */ /* 0x000fe2000c101110 */
[----:B0-----:R-:W-:-:S02]  /*a0a0*/  F2FP.SATFINITE.E4M3.F32.PACK_AB_MERGE_C R5, RZ, R190, RZ ;  /* 0x000000beff05723e */ /* 0x001fc400048070ff */
[C---:B------:R-:W-:Y:S02]  /*a0b0*/  ISETP.LT.OR P4, PT, R27.reuse, 0x41, !P1 ;  /* 0x000000411b00780c */ /* 0x040fe40004f81670 */
[----:B------:R-:W-:Y:S01]  /*a0c0*/  F2FP.SATFINITE.E4M3.F32.PACK_AB_MERGE_C R9, RZ, R206, RZ ;  /* 0x000000ceff09723e */ /* 0x000fe200048070ff */
[----:B------:R0:W-:Y:S01]  /*a0d0*/  @!P6 STG.E.U8 desc[UR16][R16.64+0x39], R5 ;  /* 0x000039051000e986 */ /* 0x0001e2000c101110 */
[C---:B------:R-:W-:Y:S02]  /*a0e0*/  ISETP.LT.OR P6, PT, R27.reuse, 0x42, !P1 ;  /* 0x000000421b00780c */ /* 0x040fe40004fc1670 */
[----:B-1----:R-:W-:Y:S01]  /*a0f0*/  F2FP.SATFINITE.E4M3.F32.PACK_AB_MERGE_C R7, RZ, R192, RZ ;  /* 0x000000c0ff07723e */ /* 0x002fe200048070ff */
[----:B------:R-:W-:Y:S01]  /*a100*/  @!P5 STG.E.U8 desc[UR16][R14.64+0x40], R193 ;  /* 0x000040c10e00d986 */ /* 0x000fe2000c101110 */
[----:B------:R-:W-:-:S03]  /*a110*/  ISETP.LT.OR P5, PT, R27, 0x49, !P0 ;  /* 0x000000491b00780c */ /* 0x000fc600047a1670 */
[----:B------:R1:W-:Y:S01]  /*a120*/  @!P2 STG.E.U8 desc[UR16][R14.64+0x41], R7 ;  /* 0x000041070e00a986 */ /* 0x0003e2000c101110 */
[C---:B------:R-:W-:Y:S02]  /*a130*/  ISETP.LT.OR P2, PT, R27.reuse, 0x4a, !P0 ;  /* 0x0000004a1b00780c */ /* 0x040fe40004741670 */
[----:B0-----:R-:W-:Y:S01]  /*a140*/  F2FP.SATFINITE.E4M3.F32.PACK_AB_MERGE_C R5, RZ, R194, RZ ;  /* 0x000000c2ff05723e */ /* 0x001fe200048070ff */
[----:B------:R-:W-:Y:S01]  /*a150*/  @!P4 STG.E.U8 desc[UR16][R16.64+0x40], R195 ;  /* 0x000040c31000c986 */ /* 0x000fe2000c101110 */
[----:B------:R-:W-:-:S03]  /*a160*/  ISETP.LT.OR P4, PT, R27, 0x49, !P1 ;  /* 0x000000491b00780c */ /* 0x000fc60004f81670 */
        /* <DEDUP_REMOVED lines=14> */
[C---:B------:R-:W-:Y:S02]  /*a250*/  ISETP.LT.OR P5, PT, R27.reuse, 0x59, !P1 ;  /* 0x000000591b00780c */ /* 0x040fe40004fa1670 */
[C---:B------:R-:W-:Y:S01]  /*a260*/  ISETP.LT.OR P1, PT, R27.reuse, 0x5a, !P1 ;  /* 0x0000005a1b00780c */ /* 0x040fe20004f21670 */
[----:B------:R1:W-:Y:S01]  /*a270*/  @!P2 STG.E.U8 desc[UR16][R14.64+0x51], R7 ;  /* 0x000051070e00a986 */ /* 0x0003e2000c101110 */
[C---:B------:R-:W-:Y:S02]  /*a280*/  ISETP.LT.OR P2, PT, R27.reuse, 0x59, !P0 ;  /* 0x000000591b00780c */ /* 0x040fe40004741670 */
[----:B------:R-:W-:Y:S01]  /*a290*/  ISETP.LT.OR P0, PT, R27, 0x5a, !P0 ;  /* 0x0000005a1b00780c */ /* 0x000fe20004701670 */
[----:B------:R2:W-:Y:S01]  /*a2a0*/  @!P4 STG.E.U8 desc[UR16][R16.64+0x50], R203 ;  /* 0x000050cb1000c986 */ /* 0x0005e2000c101110 */
[----:B0-----:R-:W-:-:S05]  /*a2b0*/  F2FP.SATFINITE.E4M3.F32.PACK_AB_MERGE_C R5, RZ, R202, RZ ;  /* 0x000000caff05723e */ /* 0x001fca00048070ff */
[----:B------:R2:W-:Y:S01]  /*a2c0*/  @!P6 STG.E.U8 desc[UR16][R16.64+0x51], R5 ;  /* 0x000051051000e986 */ /* 0x0005e2000c101110 */
[----:B-1----:R-:W-:-:S03]  /*a2d0*/  F2FP.SATFINITE.E4M3.F32.PACK_AB_MERGE_C R7, RZ, R204, RZ ;  /* 0x000000ccff07723e */ /* 0x002fc600048070ff */
[----:B------:R2:W-:Y:S04]  /*a2e0*/  @!P2 STG.E.U8 desc[UR16][R14.64+0x58], R205 ;  /* 0x000058cd0e00a986 */ /* 0x0005e8000c101110 */
[----:B------:R2:W-:Y:S04]  /*a2f0*/  @!P0 STG.E.U8 desc[UR16][R14.64+0x59], R7 ;  /* 0x000059070e008986 */ /* 0x0005e8000c101110 */
[----:B------:R2:W-:Y:S04]  /*a300*/  @!P5 STG.E.U8 desc[UR16][R16.64+0x58], R207 ;  /* 0x000058cf1000d986 */ /* 0x0005e8000c101110 */
[----:B------:R2:W-:Y:S02]  /*a310*/  @!P1 STG.E.U8 desc[UR16][R16.64+0x59], R9 ;  /* 0x0000590910009986 */ /* 0x0005e4000c101110 */
.L_x_226:
[----:B------:R-:W-:Y:S05]  /*a320*/  BSYNC B0 ;  /* 0x0000000000007941 */ /* 0x000fea0003800000 */
.L_x_32:
[----:B------:R-:W-:Y:S01]  /*a330*/  ULDC UR6, c[0x0][0xc] ;  /* 0x0000030000067ab9 */ /* 0x000fe20000000800 */
[----:B------:R-:W-:Y:S01]  /*a340*/  ULDC UR7, c[0x0][0x10] ;  /* 0x0000040000077ab9 */ /* 0x000fe20000000800 */
[----:B0-2--5:R-:W0:Y:S01]  /*a350*/  LDC R5, c[0x0][0x14] ;  /* 0x00000500ff057b82 */ /* 0x025e220000000800 */
[----:B------:R-:W-:Y:S01]  /*a360*/  UIMAD.WIDE.U32 UR6, UR6, UR7, URZ ;  /* 0x00000007060672a5 */ /* 0x000fe2000f8e003f */
[----:B------:R-:W-:Y:S01]  /*a370*/  PRMT R6, RZ, 0x7610, R6 ;  /* 0x00007610ff067816 */ /* 0x000fe20000000006 */
[----:B------:R-:W-:-:S04]  /*a380*/  IMAD.MOV.U32 R7, RZ, RZ, -0x1 ;  /* 0xffffffffff077424 */ /* 0x000fc800078e00ff */
[----:B0-----:R-:W-:-:S04]  /*a390*/  IMAD.WIDE.U32 R2, R5, UR6, R2 ;  /* 0x0000000605027c25 */ /* 0x001fc8000f8e0002 */
[----:B------:R-:W-:Y:S01]  /*a3a0*/  IMAD R5, R5, UR7, RZ ;  /* 0x0000000705057c24 */ /* 0x000fe2000f8e02ff */
[----:B------:R-:W-:Y:S02]  /*a3b0*/  ULDC.64 UR6, c[0x0][0x650] ;  /* 0x0001940000067ab9 */ /* 0x000fe40000000a00 */
[----:B------:R-:W-:Y:S01]  /*a3c0*/  ISETP.GE.U32.AND P0, PT, R2, UR6, PT ;  /* 0x0000000602007c0c */ /* 0x000fe2000bf06070 */
[----:B------:R-:W-:Y:S02]  /*a3d0*/  IMAD.IADD R3, R3, 0x1, R5 ;  /* 0x0000000103037824 */ /* 0x000fe400078e0205 */
[----:B------:R-:W-:-:S03]  /*a3e0*/  IMAD.MOV.U32 R5, RZ, RZ, -0x1 ;  /* 0xffffffffff057424 */ /* 0x000fc600078e00ff */
[----:B------:R-:W-:-:S13]  /*a3f0*/  ISETP.GE.U32.AND.EX P0, PT, R3, UR7, PT, P0 ;  /* 0x0000000703007c0c */ /* 0x000fda000bf06100 */
[----:B------:R-:W-:Y:S05]  /*a400*/  @P0 BRA `(.L_x_227) ;  /* 0x0000000400600947 */ /* 0x000fea0003800000 */
[----:B------:R-:W0:Y:S01]  /*a410*/  S2R R18, SR_CTAID.X ;  /* 0x0000000000127919 */ /* 0x000e220000002500 */
[----:B------:R-:W2:Y:S01]  /*a420*/  LDC.64 R12, c[0x0][0x628] ;  /* 0x00018a00ff0c7b82 */ /* 0x000ea20000000a00 */
[----:B------:R-:W-:Y:S01]  /*a430*/  ULDC UR6, c[0x0][0x150] ;  /* 0x0000540000067ab9 */ /* 0x000fe20000000800 */
[----:B------:R-:W-:Y:S01]  /*a440*/  IMAD.MOV.U32 R10, RZ, RZ, R2 ;  /* 0x000000ffff0a7224 */ /* 0x000fe200078e0002 */
[----:B------:R-:W0:Y:S01]  /*a450*/  S2R R20, SR_CTAID.Y ;  /* 0x0000000000147919 */ /* 0x000e220000002600 */
[----:B------:R-:W-:-:S04]  /*a460*/  IMAD.MOV.U32 R11, RZ, RZ, R3 ;  /* 0x000000ffff0b7224 */ /* 0x000fc800078e0003 */
[----:B------:R-:W3:Y:S08]  /*a470*/  LDC R21, c[0x0][0x144] ;  /* 0x00005100ff157b82 */ /* 0x000ef00000000800 */
[----:B-1----:R-:W1:Y:S08]  /*a480*/  LDC R14, c[0x0][0x630] ;  /* 0x00018c00ff0e7b82 */ /* 0x002e700000000800 */
[----:B------:R-:W1:Y:S01]  /*a490*/  LDC.64 R16, c[0x0][0x620] ;  /* 0x00018800ff107b82 */ /* 0x000e620000000a00 */
[----:B--2---:R-:W-:-:S04]  /*a4a0*/  ISETP.NE.U32.AND P0, PT, R12, RZ, PT ;  /* 0x000000ff0c00720c */ /* 0x004fc80003f05070 */
[----:B------:R-:W-:Y:S02]  /*a4b0*/  ISETP.NE.AND.EX P0, PT, R13, RZ, PT, P0 ;  /* 0x000000ff0d00720c */ /* 0x000fe40003f05300 */
[----:B0-----:R-:W-:-:S05]  /*a4c0*/  I2FP.F32.U32 R5, R18 ;  /* 0x0000001200057245 */ /* 0x001fca0000201000 */
[----:B------:R-:W-:-:S04]  /*a4d0*/  FMUL R5, R5, UR6 ;  /* 0x0000000605057c20 */ /* 0x000fc80008400000 */
[----:B------:R0:W2:Y:S02]  /*a4e0*/  F2I.U32.TRUNC.NTZ R19, R5 ;  /* 0x0000000500137305 */ /* 0x0000a4000020f000 */
[----:B---3--:R-:W-:Y:S05]  /*a4f0*/  @!P0 BRA `(.L_x_228) ;  /* 0x0000000000288947 */ /* 0x008fea0003800000 */
[----:B0-----:R-:W0:Y:S02]  /*a500*/  LDC R5, c[0x0][0x634] ;  /* 0x00018d00ff057b82 */ /* 0x001e240000000800 */
        /* <DEDUP_REMOVED lines=9> */
.L_x_228:
[-CC-:B-1----:R-:W-:Y:S01]  /*a5a0*/  SHF.R.U64 R15, R10, R14.reuse, R11.reuse ;  /* 0x0000000e0a0f7219 */ /* 0x182fe2000000120b */
[----:B------:R-:W1:Y:S01]  /*a5b0*/  LDC.64 R26, c[0x0][0x640] ;  /* 0x00019000ff1a7b82 */ /* 0x000e620000000a00 */
[----:B0-----:R-:W-:Y:S01]  /*a5c0*/  SHF.R.U32.HI R5, RZ, R14, R11 ;  /* 0x0000000eff057219 */ /* 0x001fe2000001160b */
[----:B--2---:R-:W-:Y:S01]  /*a5d0*/  IMAD.MOV R19, RZ, RZ, -R19 ;  /* 0x000000ffff137224 */ /* 0x004fe200078e0a13 */
[----:B------:R-:W-:Y:S01]  /*a5e0*/  IADD3 R9, P0, RZ, -R15, RZ ;  /* 0x8000000fff097210 */ /* 0x000fe20007f1e0ff */
[----:B------:R-:W-:Y:S02]  /*a5f0*/  ULDC UR6, c[0x0][0x154] ;  /* 0x0000550000067ab9 */ /* 0x000fe40000000800 */
[----:B------:R-:W-:Y:S02]  /*a600*/  IMAD R21, R21, R19, R18 ;  /* 0x0000001315157224 */ /* 0x000fe400078e0212 */
[----:B------:R-:W0:Y:S01]  /*a610*/  LDC R10, c[0x0][0x618] ;  /* 0x00018600ff0a7b82 */ /* 0x000e220000000800 */
[----:B------:R-:W-:-:S02]  /*a620*/  IMAD.X R5, RZ, RZ, ~R5, P0 ;  /* 0x000000ffff057224 */ /* 0x000fc400000e0e05 */
[----:B------:R-:W-:-:S04]  /*a630*/  IMAD.WIDE.U32 R6, R9, R16, R2 ;  /* 0x0000001009067225 */ /* 0x000fc800078e0002 */
[----:B------:R-:W-:Y:S01]  /*a640*/  IMAD R8, R5, R16, RZ ;  /* 0x0000001005087224 */ /* 0x000fe200078e02ff */
[----:B------:R-:W2:Y:S03]  /*a650*/  LDC R22, c[0x0][0x608] ;  /* 0x00018200ff167b82 */ /* 0x000ea60000000800 */
[----:B------:R-:W-:Y:S02]  /*a660*/  IMAD R5, R9, R17, R8 ;  /* 0x0000001109057224 */ /* 0x000fe400078e0208 */
[----:B------:R-:W-:Y:S02]  /*a670*/  IMAD.MOV.U32 R9, RZ, RZ, 0x1 ;  /* 0x00000001ff097424 */ /* 0x000fe400078e00ff */
[----:B------:R-:W-:Y:S01]  /*a680*/  IMAD.IADD R5, R7, 0x1, R5 ;  /* 0x0000000107057824 */ /* 0x000fe200078e0205 */
[----:B------:R-:W3:Y:S01]  /*a690*/  LDC R24, c[0x0][0x658] ;  /* 0x00019600ff187b82 */ /* 0x000ee20000000800 */
[----:B------:R-:W-:-:S02]  /*a6a0*/  I2FP.F32.U32 R7, R20 ;  /* 0x0000001400077245 */ /* 0x000fc40000201000 */
[----:B-1----:R-:W-:-:S03]  /*a6b0*/  ISETP.NE.U32.AND P0, PT, R26, RZ, PT ;  /* 0x000000ff1a00720c */ /* 0x002fc60003f05070 */
[----:B------:R-:W-:Y:S01]  /*a6c0*/  FMUL R8, R7, UR6 ;  /* 0x0000000607087c20 */ /* 0x000fe20008400000 */
[----:B------:R-:W-:Y:S01]  /*a6d0*/  ISETP.NE.AND.EX P0, PT, R27, RZ, PT, P0 ;  /* 0x000000ff1b00720c */ /* 0x000fe20003f05300 */
[----:B------:R-:W1:Y:S01]  /*a6e0*/  LDC R19, c[0x0][0x148] ;  /* 0x00005200ff137b82 */ /* 0x000e620000000800 */
[-CC-:B0-----:R-:W-:Y:S01]  /*a6f0*/  SHF.R.U64 R14, R6, R10.reuse, R5.reuse ;  /* 0x0000000a060e7219 */ /* 0x181fe20000001205 */
[----:B------:R0:W0:Y:S01]  /*a700*/  F2I.U32.TRUNC.NTZ R16, R8 ;  /* 0x0000000800107305 */ /* 0x000022000020f000 */
[----:B------:R-:W-:Y:S01]  /*a710*/  SHF.R.U32.HI R5, RZ, R10, R5 ;  /* 0x0000000aff057219 */ /* 0x000fe20000011605 */
[----:B------:R-:W-:-:S04]  /*a720*/  IMAD.MOV.U32 R7, RZ, RZ, -0x1 ;  /* 0xffffffffff077424 */ /* 0x000fc800078e00ff */
[----:B------:R-:W0:Y:S01]  /*a730*/  LDC R18, c[0x0][0x600] ;  /* 0x00018000ff127b82 */ /* 0x000e220000000800 */
[-CC-:B--2---:R-:W-:Y:S02]  /*a740*/  SHF.R.U64 R12, R14, R22.reuse, R5.reuse ;  /* 0x000000160e0c7219 */ /* 0x184fe40000001205 */
[----:B------:R-:W-:-:S05]  /*a750*/  SHF.R.U32.HI R5, RZ, R22, R5 ;  /* 0x00000016ff057219 */ /* 0x000fca0000011605 */
[----:B------:R-:W2:Y:S01]  /*a760*/  LDC R25, c[0x0][0x648] ;  /* 0x00019200ff197b82 */ /* 0x000ea20000000800 */
[-C--:B---3--:R-:W-:Y:S02]  /*a770*/  SHF.L.U32 R6, R7, R24.reuse, RZ ;  /* 0x0000001807067219 */ /* 0x088fe400000006ff */
[-CC-:B------:R-:W-:Y:S02]  /*a780*/  SHF.R.U64 R17, R12, R24.reuse, R5.reuse ;  /* 0x000000180c117219 */ /* 0x180fe40000001205 */
[----:B------:R-:W-:Y:S02]  /*a790*/  SHF.R.U32.HI R7, RZ, R24, R5 ;  /* 0x00000018ff077219 */ /* 0x000fe40000011605 */
[----:B------:R-:W-:Y:S01]  /*a7a0*/  LOP3.LUT R23, RZ, R6, RZ, 0x33, !PT ;  /* 0x00000006ff177212 */ /* 0x000fe200078e33ff */
[----:B----4-:R-:W3:Y:S01]  /*a7b0*/  LDC R28, c[0x0][0x638] ;  /* 0x00018e00ff1c7b82 */ /* 0x010ee20000000800 */
[----:B------:R-:W-:Y:S01]  /*a7c0*/  SHF.L.U32 R24, R9, R24, RZ ;  /* 0x0000001809187219 */ /* 0x000fe200000006ff */
[----:B------:R-:W-:-:S06]  /*a7d0*/  IMAD.MOV.U32 R6, RZ, RZ, R17 ;  /* 0x000000ffff067224 */ /* 0x000fcc00078e0011 */
[----:B------:R-:W4:Y:S01]  /*a7e0*/  LDC R29, c[0x0][0x610] ;  /* 0x00018400ff1d7b82 */ /* 0x000f220000000800 */
[----:B------:R-:W-:Y:S05]  /*a7f0*/  @!P0 BRA `(.L_x_229) ;  /* 0x0000000000288947 */ /* 0x000fea0003800000 */
[----:B------:R-:W5:Y:S02]  /*a800*/  LDC R6, c[0x0][0x64c] ;  /* 0x00019300ff067b82 */ /* 0x000f640000000800 */
[----:B-----5:R-:W-:-:S05]  /*a810*/  IADD3 R5, P0, R17, R6, RZ ;  /* 0x0000000611057210 */ /* 0x020fca0007f1e0ff */
[----:B------:R-:W-:-:S04]  /*a820*/  IMAD.X R13, RZ, RZ, R7, P0 ;  /* 0x000000ffff0d7224 */ /* 0x000fc800000e0607 */
[----:B------:R-:W-:-:S04]  /*a830*/  IMAD.WIDE.U32 R6, R13, R26, RZ ;  /* 0x0000001a0d067225 */ /* 0x000fc800078e00ff */
[----:B0-----:R-:W-:-:S04]  /*a840*/  IMAD.WIDE.U32 R8, P0, R5, R27, R6 ;  /* 0x0000001b05087225 */ /* 0x001fc80007800006 */
[----:B------:R-:W-:-:S04]  /*a850*/  IMAD.WIDE.U32 R6, R5, R26, RZ ;  /* 0x0000001a05067225 */ /* 0x000fc800078e00ff */
[----:B------:R-:W-:Y:S01]  /*a860*/  IMAD.X R11, RZ, RZ, RZ, P0 ;  /* 0x000000ffff0b7224 */ /* 0x000fe200000e06ff */
[----:B------:R-:W-:Y:S01]  /*a870*/  IADD3 RZ, P0, R7, R8, RZ ;  /* 0x0000000807ff7210 */ /* 0x000fe20007f1e0ff */
[----:B------:R-:W-:-:S04]  /*a880*/  IMAD.MOV.U32 R10, RZ, RZ, R9 ;  /* 0x000000ffff0a7224 */ /* 0x000fc800078e0009 */
[----:B------:R-:W-:-:S08]  /*a890*/  IMAD.WIDE.U32.X R6, R13, R27, R10, P0 ;  /* 0x0000001b0d067225 */ /* 0x000fd000000e040a */
.L_x_229:
[----:B--2---:R-:W-:Y:S01]  /*a8a0*/  SHF.R.U64 R5, R6, R25, R7 ;  /* 0x0000001906057219 */ /* 0x004fe20000001207 */
[----:B0-----:R-:W-:Y:S01]  /*a8b0*/  VIADD R7, R18, 0xffffffff ;  /* 0xffffffff12077836 */ /* 0x001fe20000000000 */
[----:B------:R-:W-:Y:S01]  /*a8c0*/  LOP3.LUT R26, R12, R23, RZ, 0xc0, !PT ;  /* 0x000000170c1a7212 */ /* 0x000fe200078ec0ff */
[----:B------:R-:W-:Y:S02]  /*a8d0*/  IMAD.MOV R16, RZ, RZ, -R16 ;  /* 0x000000ffff107224 */ /* 0x000fe400078e0a10 */
[----:B------:R-:W-:Y:S01]  /*a8e0*/  IMAD.MOV R6, RZ, RZ, -R5 ;  /* 0x000000ffff067224 */ /* 0x000fe200078e0a05 */
[----:B------:R-:W-:Y:S01]  /*a8f0*/  LOP3.LUT R14, R14, R7, RZ, 0xc0, !PT ;  /* 0x000000070e0e7212 */ /* 0x000fe200078ec0ff */
[----:B------:R-:W-:Y:S02]  /*a900*/  IMAD R26, R24, R5, R26 ;  /* 0x00000005181a7224 */ /* 0x000fe400078e021a */
[----:B-1----:R-:W-:Y:S02]  /*a910*/  @P3 IMAD R21, R19, R16, R20 ;  /* 0x0000001013153224 */ /* 0x002fe400078e0214 */
[----:B---3--:R-:W-:-:S02]  /*a920*/  IMAD R5, R6, R28, R17 ;  /* 0x0000001c06057224 */ /* 0x008fc400078e0211 */
[----:B----4-:R-:W-:Y:S02]  /*a930*/  IMAD R26, R26, R29, R21 ;  /* 0x0000001d1a1a7224 */ /* 0x010fe400078e0215 */
[----:B------:R-:W-:Y:S02]  /*a940*/  IMAD R5, R5, R18, R14 ;  /* 0x0000001205057224 */ /* 0x000fe400078e020e */
[----:B------:R-:W-:-:S03]  /*a950*/  IMAD.MOV.U32 R6, RZ, RZ, 0x1 ;  /* 0x00000001ff067424 */ /* 0x000fc600078e00ff */
[----:B------:R-:W-:Y:S02]  /*a960*/  SEL R7, R5, R26, !P3 ;  /* 0x0000001a05077207 */ /* 0x000fe40005800000 */
[----:B------:R-:W-:Y:S01]  /*a970*/  SEL R26, R26, R5, !P3 ;  /* 0x000000051a1a7207 */ /* 0x000fe20005800000 */
[----:B------:R-:W-:-:S07]  /*a980*/  IMAD.MOV.U32 R5, RZ, RZ, R15 ;  /* 0x000000ffff057224 */ /* 0x000fce00078e000f */
.L_x_227:
[----:B------:R-:W-:Y:S01]  /*a990*/  LOP3.LUT P0, RZ, R6, 0xff, RZ, 0xc0, !PT ;  /* 0x000000ff06ff7812 */ /* 0x000fe2000780c0ff */
[----:B------:R-:W-:-:S12]  /*a9a0*/  IMAD.MOV.U32 R6, RZ, RZ, R26 ;  /* 0x000000ffff067224 */ /* 0x000fd800078e001a */
[----:B------:R-:W-:Y:S05]  /*a9b0*/  @P0 BRA `(.L_x_230) ;  /* 0xffffff6400a40947 */ /* 0x000fea000383ffff */
[----:B------:R-:W-:Y:S05]  /*a9c0*/  EXIT ;  /* 0x000000000000794d */ /* 0x000fea0003800000 */
.L_x_4:
[----:B0-----:R-:W-:Y:S01]  /*a9d0*/  ULDC.64 UR4, c[0x0][0x650] ;  /* 0x0001940000047ab9 */ /* 0x001fe20000000a00 */
        /* <DEDUP_REMOVED lines=25> */
.L_x_232:
[--C-:B------:R-:W-:Y:S01]  /*ab70*/  SHF.R.U64 R16, R14, R18, R15.reuse ;  /* 0x000000120e107219 */ /* 0x100fe2000000120f */
[----:B------:R-:W0:Y:S01]  /*ab80*/  LDC R22, c[0x0][0x618] ;  /* 0x00018600ff167b82 */ /* 0x000e220000000800 */
[----:B------:R-:W-:Y:S01]  /*ab90*/  I2FP.F32.U32 R7, R8 ;  /* 0x0000000800077245 */ /* 0x000fe20000201000 */
[----:B------:R-:W-:Y:S01]  /*aba0*/  ULDC UR4, c[0x0][0x150] ;  /* 0x0000540000047ab9 */ /* 0x000fe20000000800 */
[----:B------:R-:W-:Y:S02]  /*abb0*/  SHF.R.U32.HI R6, RZ, R18, R15 ;  /* 0x00000012ff067219 */ /* 0x000fe4000001160f */
[----:B------:R-:W-:Y:S01]  /*abc0*/  IADD3 R9, P0, RZ, -R16, RZ ;  /* 0x80000010ff097210 */ /* 0x000fe20007f1e0ff */
[----:B------:R-:W-:Y:S01]  /*abd0*/  FMUL R13, R7, UR4 ;  /* 0x00000004070d7c20 */ /* 0x000fe20008400000 */
[----:B------:R-:W-:Y:S01]  /*abe0*/  ULDC UR4, c[0x0][0x154] ;  /* 0x0000550000047ab9 */ /* 0x000fe20000000800 */
[----:B------:R-:W1:Y:S02]  /*abf0*/  LDC.64 R24, c[0x0][0x640] ;  /* 0x00019000ff187b82 */ /* 0x000e640000000a00 */
[----:B------:R-:W-:-:S02]  /*ac00*/  IMAD.X R11, RZ, RZ, ~R6, P0 ;  /* 0x000000ffff0b7224 */ /* 0x000fc400000e0e06 */
[----:B------:R-:W2:Y:S01]  /*ac10*/  F2I.U32.TRUNC.NTZ R13, R13 ;  /* 0x0000000d000d7305 */ /* 0x000ea2000020f000 */
[----:B------:R-:W-:-:S03]  /*ac20*/  IMAD.WIDE.U32 R6, R9, R20, R2 ;  /* 0x0000001409067225 */ /* 0x000fc600078e0002 */
[----:B------:R-:W3:Y:S01]  /*ac30*/  LDC R15, c[0x0][0x144] ;  /* 0x00005100ff0f7b82 */ /* 0x000ee20000000800 */
[----:B------:R-:W-:-:S04]  /*ac40*/  IMAD R12, R11, R20, RZ ;  /* 0x000000140b0c7224 */ /* 0x000fc800078e02ff */
[----:B------:R-:W-:Y:S02]  /*ac50*/  IMAD R9, R9, R21, R12 ;  /* 0x0000001509097224 */ /* 0x000fe400078e020c */
[----:B------:R-:W-:Y:S01]  /*ac60*/  IMAD.MOV.U32 R12, RZ, RZ, -0x1 ;  /* 0xffffffffff0c7424 */ /* 0x000fe200078e00ff */
[----:B------:R-:W4:Y:S01]  /*ac70*/  LDC R18, c[0x0][0x608] ;  /* 0x00018200ff127b82 */ /* 0x000f220000000800 */
[----:B------:R-:W-:Y:S01]  /*ac80*/  IMAD.IADD R7, R7, 0x1, R9 ;  /* 0x0000000107077824 */ /* 0x000fe200078e0209 */
[----:B------:R-:W-:-:S04]  /*ac90*/  I2FP.F32.U32 R9, R10 ;  /* 0x0000000a00097245 */ /* 0x000fc80000201000 */
[-C--:B0-----:R-:W-:Y:S01]  /*aca0*/  SHF.R.U64 R14, R6, R22.reuse, R7 ;  /* 0x00000016060e7219 */ /* 0x081fe20000001207 */
[----:B--2---:R-:W-:Y:S01]  /*acb0*/  IMAD.MOV R6, RZ, RZ, -R13 ;  /* 0x000000ffff067224 */ /* 0x004fe200078e0a0d */
[----:B------:R-:W0:Y:S01]  /*acc0*/  LDC R11, c[0x0][0x658] ;  /* 0x00019600ff0b7b82 */ /* 0x000e220000000800 */
[----:B-1----:R-:W-:Y:S01]  /*acd0*/  ISETP.NE.U32.AND P0, PT, R24, RZ, PT ;  /* 0x000000ff1800720c */ /* 0x002fe20003f05070 */
[----:B------:R-:W-:Y:S01]  /*ace0*/  FMUL R9, R9, UR4 ;  /* 0x0000000409097c20 */ /* 0x000fe20008400000 */
[----:B------:R-:W-:Y:S02]  /*acf0*/  SHF.R.U32.HI R7, RZ, R22, R7 ;  /* 0x00000016ff077219 */ /* 0x000fe40000011607 */
[----:B------:R-:W-:-:S03]  /*ad00*/  ISETP.NE.AND.EX P0, PT, R25, RZ, PT, P0 ;  /* 0x000000ff1900720c */ /* 0x000fc60003f05300 */
[----:B------:R-:W1:Y:S01]  /*ad10*/  LDC R21, c[0x0][0x148] ;  /* 0x00005200ff157b82 */ /* 0x000e620000000800 */
[----:B---3--:R-:W-:Y:S02]  /*ad20*/  IMAD R22, R15, R6, R8 ;  /* 0x000000060f167224 */ /* 0x008fe400078e0208 */
[----:B------:R-:W-:-:S05]  /*ad30*/  IMAD.MOV.U32 R8, RZ, RZ, 0x1 ;  /* 0x00000001ff087424 */ /* 0x000fca00078e00ff */
[----:B------:R-:W2:Y:S01]  /*ad40*/  LDC R20, c[0x0][0x600] ;  /* 0x00018000ff147b82 */ /* 0x000ea20000000800 */
[-CC-:B----4-:R-:W-:Y:S02]  /*ad50*/  SHF.R.U64 R17, R14, R18.reuse, R7.reuse ;  /* 0x000000120e117219 */ /* 0x190fe40000001207 */
[----:B------:R-:W-:Y:S02]  /*ad60*/  SHF.R.U32.HI R6, RZ, R18, R7 ;  /* 0x00000012ff067219 */ /* 0x000fe40000011607 */
[----:B------:R3:W4:Y:S03]  /*ad70*/  F2I.U32.TRUNC.NTZ R18, R9 ;  /* 0x0000000900127305 */ /* 0x000726000020f000 */
[----:B------:R-:W1:Y:S01]  /*ad80*/  LDC R23, c[0x0][0x648] ;  /* 0x00019200ff177b82 */ /* 0x000e620000000800 */
[-C--:B0-----:R-:W-:Y:S02]  /*ad90*/  SHF.R.U64 R19, R17, R11.reuse, R6 ;  /* 0x0000000b11137219 */ /* 0x081fe40000001206 */
[----:B------:R-:W-:-:S02]  /*ada0*/  SHF.L.U32 R12, R12, R11, RZ ;  /* 0x0000000b0c0c7219 */ /* 0x000fc400000006ff */
[-C--:B------:R-:W-:Y:S01]  /*adb0*/  SHF.R.U32.HI R7, RZ, R11.reuse, R6 ;  /* 0x0000000bff077219 */ /* 0x080fe20000011606 */
[----:B------:R-:W-:Y:S01]  /*adc0*/  IMAD.MOV.U32 R6, RZ, RZ, R19 ;  /* 0x000000ffff067224 */ /* 0x000fe200078e0013 */
[----:B------:R-:W-:Y:S01]  /*add0*/  SHF.L.U32 R27, R8, R11, RZ ;  /* 0x0000000b081b7219 */ /* 0x000fe200000006ff */
[----:B------:R-:W0:Y:S01]  /*ade0*/  LDC R26, c[0x0][0x638] ;  /* 0x00018e00ff1a7b82 */ /* 0x000e220000000800 */
[----:B------:R-:W-:-:S07]  /*adf0*/  LOP3.LUT R28, RZ, R12, RZ, 0x33, !PT ;  /* 0x0000000cff1c7212 */ /* 0x000fce00078e33ff */
[----:B------:R-:W0:Y:S01]  /*ae00*/  LDC R29, c[0x0][0x610] ;  /* 0x00018400ff1d7b82 */ /* 0x000e220000000800 */
[----:B---34-:R-:W-:Y:S05]  /*ae10*/  @!P0 BRA `(.L_x_233) ;  /* 0x0000000000288947 */ /* 0x018fea0003800000 */
        /* <DEDUP_REMOVED lines=10> */
.L_x_233:
[----:B-1----:R-:W-:Y:S01]  /*aec0*/  SHF.R.U64 R7, R6, R23, R7 ;  /* 0x0000001706077219 */ /* 0x002fe20000001207 */
[----:B--2---:R-:W-:Y:S01]  /*aed0*/  VIADD R9, R20, 0xffffffff ;  /* 0xffffffff14097836 */ /* 0x004fe20000000000 */
[----:B------:R-:W-:Y:S01]  /*aee0*/  LOP3.LUT R6, R17, R28, RZ, 0xc0, !PT ;  /* 0x0000001c11067212 */ /* 0x000fe200078ec0ff */
[----:B------:R-:W-:Y:S02]  /*aef0*/  IMAD.MOV R18, RZ, RZ, -R18 ;  /* 0x000000ffff127224 */ /* 0x000fe400078e0a12 */
[----:B------:R-:W-:Y:S02]  /*af00*/  IMAD.MOV R8, RZ, RZ, -R7 ;  /* 0x000000ffff087224 */ /* 0x000fe400078e0a07 */
[----:B------:R-:W-:Y:S01]  /*af10*/  IMAD R11, R27, R7, R6 ;  /* 0x000000071b0b7224 */ /* 0x000fe200078e0206 */
[----:B------:R-:W-:Y:S01]  /*af20*/  LOP3.LUT R7, R14, R9, RZ, 0xc0, !PT ;  /* 0x000000090e077212 */ /* 0x000fe200078ec0ff */
[----:B------:R-:W-:Y:S02]  /*af30*/  @P3 IMAD R22, R21, R18, R10 ;  /* 0x0000001215163224 */ /* 0x000fe400078e020a */
[----:B0-----:R-:W-:-:S02]  /*af40*/  IMAD R6, R8, R26, R19 ;  /* 0x0000001a08067224 */ /* 0x001fc400078e0213 */
[----:B------:R-:W-:Y:S02]  /*af50*/  IMAD R11, R11, R29, R22 ;  /* 0x0000001d0b0b7224 */ /* 0x000fe400078e0216 */
[----:B------:R-:W-:Y:S02]  /*af60*/  IMAD R6, R6, R20, R7 ;  /* 0x0000001406067224 */ /* 0x000fe400078e0207 */
[----:B------:R-:W-:-:S03]  /*af70*/  IMAD.MOV.U32 R8, RZ, RZ, 0x1 ;  /* 0x00000001ff087424 */ /* 0x000fc600078e00ff */
[----:B------:R-:W-:Y:S02]  /*af80*/  SEL R14, R6, R11, !P3 ;  /* 0x0000000b060e7207 */ /* 0x000fe40005800000 */
[----:B------:R-:W-:Y:S01]  /*af90*/  SEL R11, R11, R6, !P3 ;  /* 0x000000060b0b7207 */ /* 0x000fe20005800000 */
[----:B------:R-:W-:Y:S01]  /*afa0*/  IMAD.MOV.U32 R6, RZ, RZ, R16 ;  /* 0x000000ffff067224 */ /* 0x000fe200078e0010 */
[----:B------:R-:W-:-:S07]  /*afb0*/  PRMT R7, R8, 0x7610, R7 ;  /* 0x0000761008077816 */ /* 0x000fce0000000007 */
.L_x_231:
[----:B------:R-:W-:-:S08]  /*afc0*/  NOP ;  /* 0x0000000000007918 */ /* 0x000fd00000000000 */
[----:B------:R-:W0:-:S00]  /*afd0*/  USETMAXREG.DEALLOC.CTAPOOL 0x28 ;  /* 0x00000028000079c8 */ /* 0x000e0000080e0500 */
[----:B0-----:R-:W-:-:S13]  /*afe0*/  ISETP.NE.AND P0, PT, R5, RZ, PT ;  /* 0x000000ff0500720c */ /* 0x001fda0003f05270 */
[----:B------:R-:W-:Y:S05]  /*aff0*/  @P0 EXIT ;  /* 0x000000000000094d */ /* 0x000fea0003800000 */
[----:B------:R-:W-:Y:S01]  /*b000*/  LOP3.LUT P0, RZ, R7, 0xff, RZ, 0xc0, !PT ;  /* 0x000000ff07ff7812 */ /* 0x000fe2000780c0ff */
[----:B------:R-:W-:Y:S02]  /*b010*/  IMAD.MOV.U32 R5, RZ, RZ, 0x1 ;  /* 0x00000001ff057424 */ /* 0x000fe400078e00ff */
[----:B------:R-:W-:-:S10]  /*b020*/  IMAD.MOV.U32 R13, RZ, RZ, RZ ;  /* 0x000000ffff0d7224 */ /* 0x000fd400078e00ff */
[----:B------:R-:W-:Y:S05]  /*b030*/  @!P0 BRA `(.L_x_234) ;  /* 0x0000000c00308947 */ /* 0x000fea0003800000 */
[----:B------:R-:W0:Y:S01]  /*b040*/  LDC R5, c[0x0][0x28c] ;  /* 0x0000a300ff057b82 */ /* 0x000e220000000800 */
[----:B------:R-:W-:Y:S01]  /*b050*/  ULDC UR5, c[0x0][0x600] ;  /* 0x0001800000057ab9 */ /* 0x000fe20000000800 */
[----:B------:R-:W-:Y:S01]  /*b060*/  ULDC UR4, c[0x0][0xc] ;  /* 0x0000030000047ab9 */ /* 0x000fe20000000800 */
[----:B------:R-:W-:Y:S01]  /*b070*/  UIADD3 UR16, UR5, -0x1, URZ ;  /* 0xffffffff05107890 */ /* 0x000fe2000fffe03f */
[C---:B------:R-:W-:Y:S01]  /*b080*/  LOP3.LUT P2, RZ, R0.reuse, 0x7f, RZ, 0xc0, !PT ;  /* 0x0000007f00ff7812 */ /* 0x040fe2000784c0ff */
[----:B------:R-:W-:Y:S01]  /*b090*/  ULDC UR6, c[0x0][0x658] ;  /* 0x0001960000067ab9 */ /* 0x000fe20000000800 */
[----:B------:R-:W-:Y:S01]  /*b0a0*/  ULDC UR5, c[0x0][0x10] ;  /* 0x0000040000057ab9 */ /* 0x000fe20000000800 */
[----:B------:R-:W-:Y:S01]  /*b0b0*/  UMOV UR7, 0xffffffff ;  /* 0xffffffff00077882 */ /* 0x000fe20000000000 */
[----:B------:R-:W-:Y:S01]  /*b0c0*/  UMOV UR8, 0x1 ;  /* 0x0000000100087882 */ /* 0x000fe20000000000 */
[----:B------:R-:W-:Y:S01]  /*b0d0*/  UIMAD.WIDE.U32 UR4, UR4, UR5, URZ ;  /* 0x00000005040472a5 */ /* 0x000fe2000f8e003f */
[----:B------:R-:W-:Y:S01]  /*b0e0*/  LOP3.LUT P0, RZ, R0, 0x1f, RZ, 0xc0, !PT ;  /* 0x0000001f00ff7812 */ /* 0x000fe2000780c0ff */
[----:B------:R-:W-:Y:S01]  /*b0f0*/  USHF.L.U32 UR7, UR7, UR6, URZ ;  /* 0x0000000607077299 */ /* 0x000fe2000800063f */
[----:B------:R-:W-:Y:S01]  /*b100*/  BSSY B0, `(.L_x_234) ;  /* 0x00000bf000007945 */ /* 0x000fe20003800000 */
[----:B------:R-:W-:Y:S01]  /*b110*/  USHF.L.U32 UR18, UR8, UR6, URZ ;  /* 0x0000000608127299 */ /* 0x000fe2000800063f */
[----:B------:R-:W-:Y:S01]  /*b120*/  IMAD.MOV.U32 R15, RZ, RZ, 0x1 ;  /* 0x00000001ff0f7424 */ /* 0x000fe200078e00ff */
[----:B------:R-:W-:Y:S01]  /*b130*/  LOP3.LUT R16, R4, 0x2, RZ, 0xfc, !PT ;  /* 0x0000000204107812 */ /* 0x000fe200078efcff */
[----:B------:R-:W-:Y:S01]  /*b140*/  ULDC UR6, c[0x0][0x14] ;  /* 0x0000050000067ab9 */ /* 0x000fe20000000800 */
[----:B------:R-:W-:Y:S01]  /*b150*/  PLOP3.LUT P0, PT, P0, P2, PT, 0x8a, 0x0 ;  /* 0x000000000000781c */ /* 0x000fe20000705172 */
[----:B------:R-:W-:Y:S01]  /*b160*/  UIMAD.WIDE.U32 UR20, UR4, UR6, URZ ;  /* 0x00000006041472a5 */ /* 0x000fe2000f8e003f */
[----:B------:R-:W-:Y:S01]  /*b170*/  IMAD.MOV.U32 R13, RZ, RZ, RZ ;  /* 0x000000ffff0d7224 */ /* 0x000fe200078e00ff */
[----:B------:R-:W-:-:S02]  /*b180*/  UIMAD UR13, UR5, UR6, URZ ;  /* 0x00000006050d72a4 */ /* 0x000fc4000f8e023f */
[----:B------:R-:W-:Y:S01]  /*b190*/  ULOP3.LUT UR17, URZ, UR7, URZ, 0x33, !UPT ;  /* 0x000000073f117292 */ /* 0x000fe2000f8e333f */
[----:B0-----:R-:W-:Y:S01]  /*b1a0*/  VIADD R5, R5, 0x3f ;  /* 0x0000003f05057836 */ /* 0x001fe20000000000 */
[----:B------:R-:W-:Y:S01]  /*b1b0*/  UIADD3 UR13, UR21, UR13, URZ ;  /* 0x0000000d150d7290 */ /* 0x000fe2000fffe03f */
[----:B------:R-:W-:-:S03]  /*b1c0*/  ULDC.64 UR22, c[0x0][0x198] ;  /* 0x0000660000167ab9 */ /* 0x000fc60000000a00 */
[----:B------:R-:W-:-:S04]  /*b1d0*/  SHF.R.S32.HI R8, RZ, 0x1f, R5 ;  /* 0x0000001fff087819 */ /* 0x000fc80000011405 */
[----:B------:R-:W-:Y:S01]  /*b1e0*/  LEA.HI R8, R8, R5, RZ, 0x6 ;  /* 0x0000000508087211 */ /* 0x000fe200078f30ff */
[----:B------:R-:W-:-:S03]  /*b1f0*/  IMAD.MOV.U32 R5, RZ, RZ, 0x1 ;  /* 0x00000001ff057424 */ /* 0x000fc600078e00ff */
[----:B------:R-:W-:-:S05]  /*b200*/  SHF.R.S32.HI R12, RZ, 0x6, R8 ;  /* 0x00000006ff0c7819 */ /* 0x000fca0000011408 */
[----:B------:R-:W-:-:S07]  /*b210*/  VIADD R0, R12, 0x1 ;  /* 0x000000010c007836 */ /* 0x000fce0000000000 */
.L_x_246:
[----:B------:R-:W-:-:S03]  /*b220*/  UMOV UR4, 0xffffffff ;  /* 0xffffffff00047882 */ /* 0x000fc60000000000 */
[----:B------:R-:W-:Y:S05]  /*b230*/  BRA.DIV UR4, `(.L_x_235) ;  /* 0x0000001204c07947 */ /* 0x000fea000b800000 */
[----:B------:R-:W-:-:S13]  /*b240*/  ELECT P1, URZ, PT ;  /* 0x00000000003f782f */ /* 0x000fda0003820000 */
.L_x_265:
[----:B------:R-:W0:Y:S01]  /*b250*/  LDC R7, c[0x0][0x28c] ;  /* 0x0000a300ff077b82 */ /* 0x000e220000000800 */
[----:B------:R-:W-:Y:S01]  /*b260*/  BSSY B1, `(.L_x_236) ;  /* 0x0000037000017945 */ /* 0x000fe20003800000 */
[----:B0-----:R-:W-:-:S13]  /*b270*/  ISETP.LT.OR P1, PT, R7, 0x1, !P1 ;  /* 0x000000010700780c */ /* 0x001fda0004f21670 */
[----:B------:R-:W-:Y:S05]  /*b280*/  @P1 BRA `(.L_x_237) ;  /* 0x0000000000d01947 */ /* 0x000fea0003800000 */
[----:B------:R-:W-:Y:S02]  /*b290*/  IMAD R14, R14, 0x60, RZ ;  /* 0x000000600e0e7824 */ /* 0x000fe400078e02ff */
[----:B------:R-:W-:Y:S02]  /*b2a0*/  IMAD R17, R11, 0xc0, RZ ;  /* 0x000000c00b117824 */ /* 0x000fe400078e02ff */
[----:B------:R-:W-:Y:S02]  /*b2b0*/  IMAD.MOV.U32 R20, RZ, RZ, RZ ;  /* 0x000000ffff147224 */ /* 0x000fe400078e00ff */
[----:B------:R-:W-:Y:S02]  /*b2c0*/  IMAD.MOV.U32 R7, RZ, RZ, R0 ;  /* 0x000000ffff077224 */ /* 0x000fe400078e0000 */
[----:B------:R-:W-:Y:S02]  /*b2d0*/  IMAD.MOV.U32 R8, RZ, RZ, R5 ;  /* 0x000000ffff087224 */ /* 0x000fe400078e0005 */
[----:B------:R-:W-:-:S07]  /*b2e0*/  IMAD.MOV.U32 R9, RZ, RZ, R13 ;  /* 0x000000ffff097224 */ /* 0x000fce00078e000d */
.L_x_241:
[----:B------:R-:W0:Y:S01]  /*b2f0*/  S2R R11, SR_CgaCtaId ;  /* 0x00000000000b7919 */ /* 0x000e220000008800 */
[----:B------:R-:W-:-:S04]  /*b300*/  MOV R10, 0x400 ;  /* 0x00000400000a7802 */ /* 0x000fc80000000f00 */
[----:B0-----:R-:W-:Y:S02]  /*b310*/  LEA R18, R11, R10, 0x18 ;  /* 0x0000000a0b127211 */ /* 0x001fe400078ec0ff */
[----:B------:R-:W-:Y:S01]  /*b320*/  SHF.L.U32 R10, R8, 0x1f, RZ ;  /* 0x0000001f080a7819 */ /* 0x000fe200000006ff */
[----:B------:R-:W0:Y:S02]  /*b330*/  @!P2 LDC R11, c[0x0][0x500] ;  /* 0x00014000ff0bab82 */ /* 0x000e240000000800 */
[----:B------:R-:W-:-:S04]  /*b340*/  IMAD R19, R9, 0x8, R18 ;  /* 0x0000000809137824 */ /* 0x000fc800078e0212 */
[----:B------:R-:W1:Y:S02]  /*b350*/  SYNCS.PHASECHK.TRANS64.TRYWAIT P1, [R19+URZ+0x60], R10 ;  /* 0x0000600a130075a7 */ /* 0x000e64000802017f */
[----:B-1----:R-:W-:Y:S05]  /*b360*/  @!P1 BRA `(.L_x_238) ;  /* 0x0000001000949947 */ /* 0x002fea0003800000 */
.L_x_266:
[----:B-1----:R-:W-:Y:S01]  /*b370*/  PRMT R10, R16, 0x9910, RZ ;  /* 0x00009910100a7816 */ /* 0x002fe200000000ff */
[----:B0-----:R0:W-:Y:S03]  /*b380*/  @!P2 SYNCS.ARRIVE.TRANS64 RZ, [R19+URZ], R11 ;  /* 0x0000000b13ffa9a7 */ /* 0x0011e6000800003f */
[----:B------:R-:W-:-:S13]  /*b390*/  ISETP.NE.AND P1, PT, R10, 0x2, PT ;  /* 0x000000020a00780c */ /* 0x000fda0003f25270 */
[----:B0-----:R-:W-:Y:S05]  /*b3a0*/  @P1 BRA `(.L_x_239) ;  /* 0x0000000000041947 */ /* 0x001fea0003800000 */
[----:B------:R-:W-:Y:S01]  /*b3b0*/  BPT.TRAP 0x1 ;  /* 0x000000040000795c */ /* 0x000fe20000300000 */
.L_x_239:
[----:B------:R-:W-:Y:S05]  /*b3c0*/  @P0 BRA `(.L_x_240) ;  /* 0x0000000000040947 */ /* 0x000fea0003800000 */
[----:B------:R-:W-:Y:S01]  /*b3d0*/  BPT.TRAP 0x1 ;  /* 0x000000040000795c */ /* 0x000fe20000300000 */
.L_x_240:
[--C-:B------:R-:W-:Y:S01]  /*b3e0*/  IMAD R10, R9, 0x3000, R18.reuse ;  /* 0x00003000090a7824 */ /* 0x100fe200078e0212 */
[----:B------:R-:W-:Y:S01]  /*b3f0*/  R2UR UR9, R19 ;  /* 0x00000000130972ca */ /* 0x000fe200000e0000 */
[----:B------:R-:W-:Y:S01]  /*b400*/  IMAD R18, R9, 0x1800, R18 ;  /* 0x0000180009127824 */ /* 0x000fe200078e0212 */
[----:B------:R-:W-:Y:S01]  /*b410*/  UIADD3 UR4, UP0, UR22, 0xf0, URZ ;  /* 0x000000f016047890 */ /* 0x000fe2000ff1e03f */
[----:B------:R-:W-:Y:S01]  /*b420*/  VIADD R7, R7, 0xffffffff ;  /* 0xffffffff07077836 */ /* 0x000fe20000000000 */
[----:B------:R-:W-:Y:S01]  /*b430*/  R2UR UR5, R10 ;  /* 0x000000000a0572ca */ /* 0x000fe200000e0000 */
[----:B------:R-:W-:Y:S01]  /*b440*/  UIADD3 UR24, UP1, UR22, 0x1f0, URZ ;  /* 0x000001f016187890 */ /* 0x000fe2000ff3e03f */
[----:B------:R-:W-:Y:S01]  /*b450*/  R2UR UR8, R18 ;  /* 0x00000000120872ca */ /* 0x000fe200000e0000 */
[----:B------:R-:W-:Y:S01]  /*b460*/  VIADD R9, R9, 0x1 ;  /* 0x0000000109097836 */ /* 0x000fe20000000000 */
[----:B------:R-:W-:Y:S01]  /*b470*/  R2UR UR11, R17 ;  /* 0x00000000110b72ca */ /* 0x000fe200000e0000 */
[----:B------:R-:W-:Y:S01]  /*b480*/  UIADD3.X UR25, URZ, UR23, URZ, UP1, !UPT ;  /* 0x000000173f197290 */ /* 0x000fe20008ffe43f */
[----:B------:R-:W-:Y:S01]  /*b490*/  R2UR UR10, R20 ;  /* 0x00000000140a72ca */ /* 0x000fe200000e0000 */
[----:B------:R-:W-:Y:S01]  /*b4a0*/  UMOV UR6, 0x0 ;  /* 0x0000000000067882 */ /* 0x000fe20000000000 */
[----:B------:R-:W-:Y:S01]  /*b4b0*/  R2UR UR12, R6 ;  /* 0x00000000060c72ca */ /* 0x000fe200000e0000 */
[----:B------:R-:W-:Y:S01]  /*b4c0*/  UMOV UR7, 0x10000000 ;  /* 0x1000000000077882 */ /* 0x000fe20000000000 */
[----:B------:R-:W-:Y:S01]  /*b4d0*/  R2UR UR19, R14 ;  /* 0x000000000e1372ca */ /* 0x000fe200000e0000 */
[----:B------:R-:W-:Y:S01]  /*b4e0*/  VIADD R20, R20, 0x40 ;  /* 0x0000004014147836 */ /* 0x000fe20000000000 */
[----:B------:R-:W-:Y:S01]  /*b4f0*/  ISETP.GT.AND P4, PT, R7, 0x1, PT ;  /* 0x000000010700780c */ /* 0x000fe20003f84270 */
[----:B------:R-:W-:Y:S01]  /*b500*/  UIADD3 UR14, UR5, 0x180, URZ ;  /* 0x00000180050e7890 */ /* 0x000fe2000fffe03f */
[----:B------:R-:W-:Y:S01]  /*b510*/  ISETP.NE.AND P1, PT, R9, 0xc, PT ;  /* 0x0000000c0900780c */ /* 0x000fe20003f25270 */
[----:B------:R-:W-:-:S02]  /*b520*/  UIADD3.X UR5, URZ, UR23, URZ, UP0, !UPT ;  /* 0x000000173f057290 */ /* 0x000fc400087fe43f */
[----:B------:R-:W-:Y:S01]  /*b530*/  UIADD3 UR15, UR8, 0x24180, URZ ;  /* 0x00024180080f7890 */ /* 0x000fe2000fffe03f */
[----:B------:R-:W-:Y:S02]  /*b540*/  SEL R11, RZ, 0x1, P1 ;  /* 0x00000001ff0b7807 */ /* 0x000fe40000800000 */
[----:B------:R-:W-:Y:S01]  /*b550*/  UMOV UR8, UR14 ;  /* 0x0000000e00087c82 */ /* 0x000fe20008000000 */
[----:B------:R-:W-:Y:S02]  /*b560*/  SEL R9, R9, RZ, P1 ;  /* 0x000000ff09097207 */ /* 0x000fe40000800000 */
[----:B------:R-:W-:Y:S01]  /*b570*/  LOP3.LUT R8, R8, R11, RZ, 0x3c, !PT ;  /* 0x0000000b08087212 */ /* 0x000fe200078e3cff */
[----:B------:R0:W-:Y:S02]  /*b580*/  UTMALDG.3D [UR8], [UR4], desc[UR6] ;  /* 0x00000608040075b4 */ /* 0x0001e40008011000 */
[----:B0-----:R-:W-:Y:S01]  /*b590*/  UMOV UR8, UR15 ;  /* 0x0000000f00087c82 */ /* 0x001fe20008000000 */
[----:B------:R-:W-:-:S02]  /*b5a0*/  UMOV UR11, UR19 ;  /* 0x00000013000b7c82 */ /* 0x000fc40008000000 */
[----:B------:R0:W-:Y:S02]  /*b5b0*/  UTMALDG.3D [UR8], [UR24], desc[UR6] ;  /* 0x00000608180075b4 */ /* 0x0001e40008011000 */
[----:B0-----:R-:W-:Y:S05]  /*b5c0*/  @P4 BRA `(.L_x_241) ;  /* 0xfffffffc00484947 */ /* 0x001fea000383ffff */
.L_x_237:
[----:B------:R-:W-:Y:S05]  /*b5d0*/  BSYNC B1 ;  /* 0x0000000000017941 */ /* 0x000fea0003800000 */
.L_x_236:
[----:B------:R-:W-:Y:S01]  /*b5e0*/  LOP3.LUT P4, RZ, R15, 0xff, RZ, 0xc0, !PT ;  /* 0x000000ff0fff7812 */ /* 0x000fe2000788c0ff */
[----:B------:R-:W-:Y:S01]  /*b5f0*/  IMAD.IADD R13, R12, 0x1, R13 ;  /* 0x000000010c0d7824 */ /* 0x000fe200078e020d */
[----:B------:R-:W-:Y:S01]  /*b600*/  IADD3 R2, P5, R2, UR20, RZ ;  /* 0x0000001402027c10 */ /* 0x000fe2000ffbe0ff */
[----:B------:R-:W-:Y:S01]  /*b610*/  ULDC.64 UR4, c[0x0][0x650] ;  /* 0x0001940000047ab9 */ /* 0x000fe20000000a00 */
[----:B------:R-:W-:Y:S01]  /*b620*/  BSSY B1, `(.L_x_242) ;  /* 0x000006a000017945 */ /* 0x000fe20003800000 */
[----:B------:R-:W-:Y:S01]  /*b630*/  IMAD.MOV.U32 R11, RZ, RZ, -0x1 ;  /* 0xffffffffff0b7424 */ /* 0x000fe200078e00ff */
[----:B------:R-:W-:Y:S01]  /*b640*/  ISETP.GT.U32.AND P1, PT, R13, 0xb, PT ;  /* 0x0000000b0d00780c */ /* 0x000fe20003f24070 */
[----:B------:R-:W-:Y:S01]  /*b650*/  IMAD.MOV.U32 R14, RZ, RZ, -0x1 ;  /* 0xffffffffff0e7424 */ /* 0x000fe200078e00ff */
[----:B------:R-:W-:Y:S02]  /*b660*/  IADD3.X R3, R3, UR13, RZ, P5, !PT ;  /* 0x0000000d03037c10 */ /* 0x000fe4000affe4ff */
[----:B------:R-:W-:-:S02]  /*b670*/  ISETP.LT.U32.AND P1, PT, R12, 0xc, P1 ;  /* 0x0000000c0c00780c */ /* 0x000fc40000f21070 */
[----:B------:R-:W-:Y:S01]  /*b680*/  PRMT R15, RZ, 0x7610, R15 ;  /* 0x00007610ff0f7816 */ /* 0x000fe2000000000f */
[----:B------:R-:W0:Y:S01]  /*b690*/  @P4 S2R R7, SR_CgaCtaId ;  /* 0x0000000000074919 */ /* 0x000e220000008800 */
[----:B------:R-:W-:-:S04]  /*b6a0*/  @P4 MOV R6, 0x400 ;  /* 0x0000040000064802 */ /* 0x000fc80000000f00 */
[----:B0-----:R-:W-:Y:S01]  /*b6b0*/  @P4 LEA R8, R7, R6, 0x18 ;  /* 0x0000000607084211 */ /* 0x001fe200078ec0ff */
[----:B------:R-:W-:Y:S01]  /*b6c0*/  IMAD.WIDE.U32 R6, R13, -0x55555555, RZ ;  /* 0xaaaaaaab0d067825 */ /* 0x000fe200078e00ff */
[----:B------:R-:W-:Y:S02]  /*b6d0*/  SEL R6, RZ, 0x1, !P1 ;  /* 0x00000001ff067807 */ /* 0x000fe40004800000 */
[----:B------:R-:W-:Y:S01]  /*b6e0*/  ISETP.GE.U32.AND P1, PT, R2, UR4, PT ;  /* 0x0000000402007c0c */ /* 0x000fe2000bf26070 */
[----:B------:R0:W-:Y:S01]  /*b6f0*/  @P4 SYNCS.ARRIVE.TRANS64.A1T0 RZ, [R8+URZ+0xd8], RZ ;  /* 0x0000d8ff08ff49a7 */ /* 0x0001e2000810003f */
[----:B------:R-:W-:Y:S02]  /*b700*/  ISETP.GE.U32.AND P4, PT, R12, 0xc, PT ;  /* 0x0000000c0c00780c */ /* 0x000fe40003f86070 */
[----:B------:R-:W-:Y:S02]  /*b710*/  ISETP.GE.U32.AND.EX P1, PT, R3, UR5, PT, P1 ;  /* 0x0000000503007c0c */ /* 0x000fe4000bf26110 */
[----:B------:R-:W-:Y:S01]  /*b720*/  LOP3.LUT R5, R5, R6, RZ, 0x3c, !PT ;  /* 0x0000000605057212 */ /* 0x000fe200078e3cff */
[----:B------:R-:W-:Y:S01]  /*b730*/  IMAD.MOV.U32 R6, RZ, RZ, -0x1 ;  /* 0xffffffffff067424 */ /* 0x000fe200078e00ff */
[----:B0-----:R-:W-:-:S02]  /*b740*/  SHF.R.U32.HI R8, RZ, 0x3, R7 ;  /* 0x00000003ff087819 */ /* 0x001fc40000011607 */
[----:B------:R-:W-:-:S03]  /*b750*/  PRMT R7, RZ, 0x7610, R7 ;  /* 0x00007610ff077816 */ /* 0x000fc60000000007 */
[----:B------:R-:W-:Y:S02]  /*b760*/  IMAD R13, R8, -0xc, R13 ;  /* 0xfffffff4080d7824 */ /* 0x000fe400078e020d */
[----:B------:R-:W-:Y:S02]  /*b770*/  @P4 LOP3.LUT R5, R5, 0x1, R8, 0x78, !PT ;  /* 0x0000000105054812 */ /* 0x000fe400078e7808 */
[----:B------:R-:W-:Y:S05]  /*b780*/  @P1 BRA `(.L_x_243) ;  /* 0x00000004004c1947 */ /* 0x000fea0003800000 */
[----:B------:R-:W-:Y:S01]  /*b790*/  ULDC.64 UR4, c[0x0][0x628] ;  /* 0x00018a0000047ab9 */ /* 0x000fe20000000a00 */
[----:B------:R-:W0:Y:S01]  /*b7a0*/  S2R R17, SR_CTAID.X ;  /* 0x0000000000117919 */ /* 0x000e220000002500 */
[----:B------:R-:W-:Y:S01]  /*b7b0*/  ISETP.NE.U32.AND P1, PT, RZ, UR4, PT ;  /* 0x00000004ff007c0c */ /* 0x000fe2000bf25070 */
[----:B------:R-:W-:Y:S01]  /*b7c0*/  ULDC UR7, c[0x0][0x630] ;  /* 0x00018c0000077ab9 */ /* 0x000fe20000000800 */
[----:B------:R-:W-:Y:S01]  /*b7d0*/  IMAD.MOV.U32 R6, RZ, RZ, R2 ;  /* 0x000000ffff067224 */ /* 0x000fe200078e0002 */
[----:B------:R-:W1:Y:S01]  /*b7e0*/  S2R R14, SR_CTAID.Y ;  /* 0x00000000000e7919 */ /* 0x000e620000002600 */
[----:B------:R-:W-:Y:S01]  /*b7f0*/  ISETP.NE.AND.EX P1, PT, RZ, UR5, PT, P1 ;  /* 0x00000005ff007c0c */ /* 0x000fe2000bf25310 */
[----:B------:R-:W-:-:S12]  /*b800*/  IMAD.MOV.U32 R7, RZ, RZ, R3 ;  /* 0x000000ffff077224 */ /* 0x000fd800078e0003 */
[----:B------:R-:W-:Y:S05]  /*b810*/  @!P1 BRA `(.L_x_244) ;  /* 0x0000000000289947 */ /* 0x000fea0003800000 */
[----:B------:R-:W-:Y:S02]  /*b820*/  ULDC UR6, c[0x0][0x634] ;  /* 0x00018d0000067ab9 */ /* 0x000fe40000000800 */
[----:B------:R-:W-:-:S05]  /*b830*/  IADD3 R11, P1, R2, UR6, RZ ;  /* 0x00000006020b7c10 */ /* 0x000fca000ff3e0ff */
[----:B------:R-:W-:-:S04]  /*b840*/  IMAD.X R19, RZ, RZ, R3, P1 ;  /* 0x000000ffff137224 */ /* 0x000fc800008e0603 */
[----:B------:R-:W-:-:S04]  /*b850*/  IMAD.WIDE.U32 R8, R19, UR4, RZ ;  /* 0x0000000413087c25 */ /* 0x000fc8000f8e00ff */
[----:B------:R-:W-:-:S04]  /*b860*/  IMAD.WIDE.U32 R8, P1, R11, UR5, R8 ;  /* 0x000000050b087c25 */ /* 0x000fc8000f820008 */
[----:B------:R-:W-:-:S04]  /*b870*/  IMAD.WIDE.U32 R10, R11, UR4, RZ ;  /* 0x000000040b0a7c25 */ /* 0x000fc8000f8e00ff */
[----:B------:R-:W-:Y:S01]  /*b880*/  IMAD.X R7, RZ, RZ, RZ, P1 ;  /* 0x000000ffff077224 */ /* 0x000fe200008e06ff */
[----:B------:R-:W-:Y:S01]  /*b890*/  IADD3 RZ, P1, R11, R8, RZ ;  /* 0x000000080bff7210 */ /* 0x000fe20007f3e0ff */
[----:B------:R-:W-:-:S04]  /*b8a0*/  IMAD.MOV.U32 R6, RZ, RZ, R9 ;  /* 0x000000ffff067224 */ /* 0x000fc800078e0009 */
[----:B------:R-:W-:-:S08]  /*b8b0*/  IMAD.WIDE.U32.X R6, R19, UR5, R6, P1 ;  /* 0x0000000513067c25 */ /* 0x000fd000088e0406 */
.L_x_244:
[--C-:B------:R-:W-:Y:S01]  /*b8c0*/  SHF.R.U64 R10, R6, UR7, R7.reuse ;  /* 0x00000007060a7c19 */ /* 0x100fe20008001207 */
[----:B------:R-:W-:Y:S01]  /*b8d0*/  ULDC.64 UR4, c[0x0][0x620] ;  /* 0x0001880000047ab9 */ /* 0x000fe20000000a00 */
[----:B------:R-:W-:Y:S01]  /*b8e0*/  SHF.R.U32.HI R6, RZ, UR7, R7 ;  /* 0x00000007ff067c19 */ /* 0x000fe20008011607 */
[----:B------:R-:W2:Y:S01]  /*b8f0*/  LDC R22, c[0x0][0x144] ;  /* 0x00005100ff167b82 */ /* 0x000ea20000000800 */
[----:B------:R-:W-:Y:S01]  /*b900*/  IADD3 R9, P1, RZ, -R10, RZ ;  /* 0x8000000aff097210 */ /* 0x000fe20007f3e0ff */
[----:B------:R-:W-:Y:S01]  /*b910*/  ULDC.64 UR8, c[0x0][0x640] ;  /* 0x0001900000087ab9 */ /* 0x000fe20000000a00 */
[----:B0-----:R-:W-:Y:S01]  /*b920*/  I2FP.F32.U32 R11, R17 ;  /* 0x00000011000b7245 */ /* 0x001fe20000201000 */
[----:B------:R-:W-:Y:S02]  /*b930*/  ULDC UR6, c[0x0][0x608] ;  /* 0x0001820000067ab9 */ /* 0x000fe40000000800 */
[----:B------:R-:W-:Y:S01]  /*b940*/  IMAD.X R6, RZ, RZ, ~R6, P1 ;  /* 0x000000ffff067224 */ /* 0x000fe200008e0e06 */
[----:B------:R-:W-:Y:S01]  /*b950*/  ISETP.NE.U32.AND P1, PT, RZ, UR8, PT ;  /* 0x00000008ff007c0c */ /* 0x000fe2000bf25070 */
[----:B------:R-:W0:Y:S02]  /*b960*/  LDC R19, c[0x0][0x148] ;  /* 0x00005200ff137b82 */ /* 0x000e240000000800 */
[----:B------:R-:W-:Y:S01]  /*b970*/  IMAD R8, R6, UR4, RZ ;  /* 0x0000000406087c24 */ /* 0x000fe2000f8e02ff */
[----:B------:R-:W-:Y:S01]  /*b980*/  ISETP.NE.AND.EX P1, PT, RZ, UR9, PT, P1 ;  /* 0x00000009ff007c0c */ /* 0x000fe2000bf25310 */
[----:B------:R-:W-:Y:S01]  /*b990*/  IMAD.WIDE.U32 R6, R9, UR4, R2 ;  /* 0x0000000409067c25 */ /* 0x000fe2000f8e0002 */
[----:B------:R-:W-:-:S03]  /*b9a0*/  ULDC UR4, c[0x0][0x150] ;  /* 0x0000540000047ab9 */ /* 0x000fc60000000800 */
[----:B------:R-:W-:Y:S02]  /*b9b0*/  IMAD R9, R9, UR5, R8 ;  /* 0x0000000509097c24 */ /* 0x000fe4000f8e0208 */
[----:B------:R-:W-:Y:S01]  /*b9c0*/  FMUL R8, R11, UR4 ;  /* 0x000000040b087c20 */ /* 0x000fe20008400000 */
[----:B------:R-:W-:Y:S01]  /*b9d0*/  ULDC UR4, c[0x0][0x618] ;  /* 0x0001860000047ab9 */ /* 0x000fe20000000800 */
[----:B------:R-:W-:Y:S01]  /*b9e0*/  ULDC UR5, c[0x0][0x154] ;  /* 0x0000550000057ab9 */ /* 0x000fe20000000800 */
[----:B------:R-:W-:-:S03]  /*b9f0*/  IMAD.IADD R7, R7, 0x1, R9 ;  /* 0x0000000107077824 */ /* 0x000fc600078e0209 */
[----:B------:R-:W3:Y:S02]  /*ba00*/  F2I.U32.TRUNC.NTZ R8, R8 ;  /* 0x0000000800087305 */ /* 0x000ee4000020f000 */
[----:B------:R-:W-:Y:S02]  /*ba10*/  SHF.R.U64 R11, R6, UR4, R7 ;  /* 0x00000004060b7c19 */ /* 0x000fe40008001207 */
[----:B-1----:R-:W-:-:S05]  /*ba20*/  I2FP.F32.U32 R6, R14 ;  /* 0x0000000e00067245 */ /* 0x002fca0000201000 */
[----:B------:R-:W-:Y:S01]  /*ba30*/  FMUL R21, R6, UR5 ;  /* 0x0000000506157c20 */ /* 0x000fe20008400000 */
[----:B------:R-:W-:Y:S01]  /*ba40*/  SHF.R.U32.HI R6, RZ, UR4, R7 ;  /* 0x00000004ff067c19 */ /* 0x000fe20008011607 */
[----:B------:R-:W-:-:S03]  /*ba50*/  ULDC UR4, c[0x0][0x658] ;  /* 0x0001960000047ab9 */ /* 0x000fc60000000800 */
[--C-:B------:R-:W-:Y:S01]  /*ba60*/  SHF.R.U64 R20, R11, UR6, R6.reuse ;  /* 0x000000060b147c19 */ /* 0x100fe20008001206 */
[----:B------:R-:W1:Y:S01]  /*ba70*/  F2I.U32.TRUNC.NTZ R21, R21 ;  /* 0x0000001500157305 */ /* 0x000e62000020f000 */
[----:B------:R-:W-:Y:S01]  /*ba80*/  SHF.R.U32.HI R7, RZ, UR6, R6 ;  /* 0x00000006ff077c19 */ /* 0x000fe20008011606 */
[----:B---3--:R-:W-:-:S03]  /*ba90*/  IMAD.MOV R8, RZ, RZ, -R8 ;  /* 0x000000ffff087224 */ /* 0x008fc600078e0a08 */
[----:B------:R-:W-:Y:S01]  /*baa0*/  SHF.R.U64 R18, R20, UR4, R7 ;  /* 0x0000000414127c19 */ /* 0x000fe20008001207 */
[----:B--2---:R-:W-:Y:S01]  /*bab0*/  IMAD R17, R22, R8, R17 ;  /* 0x0000000816117224 */ /* 0x004fe200078e0211 */
[----:B------:R-:W-:-:S03]  /*bac0*/  SHF.R.U32.HI R23, RZ, UR4, R7 ;  /* 0x00000004ff177c19 */ /* 0x000fc60008011607 */
[----:B------:R-:W-:Y:S02]  /*bad0*/  IMAD.MOV.U32 R6, RZ, RZ, R18 ;  /* 0x000000ffff067224 */ /* 0x000fe400078e0012 */
[----:B------:R-:W-:Y:S01]  /*bae0*/  IMAD.MOV.U32 R7, RZ, RZ, R23 ;  /* 0x000000ffff077224 */ /* 0x000fe200078e0017 */
[----:B-1----:R-:W-:Y:S06]  /*baf0*/  @!P1 BRA `(.L_x_245) ;  /* 0x0000000000289947 */ /* 0x002fec0003800000 */
[----:B------:R-:W-:Y:S02]  /*bb00*/  ULDC UR4, c[0x0][0x64c] ;  /* 0x0001930000047ab9 */ /* 0x000fe40000000800 */
[----:B------:R-:W-:-:S05]  /*bb10*/  IADD3 R7, P1, R18, UR4, RZ ;  /* 0x0000000412077c10 */ /* 0x000fca000ff3e0ff */
[----:B------:R-:W-:-:S04]  /*bb20*/  IMAD.X R23, RZ, RZ, R23, P1 ;  /* 0x000000ffff177224 */ /* 0x000fc800008e0617 */
[----:B------:R-:W-:-:S04]  /*bb30*/  IMAD.WIDE.U32 R8, R23, UR8, RZ ;  /* 0x0000000817087c25 */ /* 0x000fc8000f8e00ff */
[----:B------:R-:W-:-:S04]  /*bb40*/  IMAD.WIDE.U32 R8, P1, R7, UR9, R8 ;  /* 0x0000000907087c25 */ /* 0x000fc8000f820008 */
[----:B------:R-:W-:-:S04]  /*bb50*/  IMAD.WIDE.U32 R6, R7, UR8, RZ ;  /* 0x0000000807067c25 */ /* 0x000fc8000f8e00ff */
[----:B------:R-:W-:Y:S01]  /*bb60*/  IMAD.MOV.U32 R6, RZ, RZ, R9 ;  /* 0x000000ffff067224 */ /* 0x000fe200078e0009 */
[----:B------:R-:W-:Y:S01]  /*bb70*/  IADD3 RZ, P4, R7, R8, RZ ;  /* 0x0000000807ff7210 */ /* 0x000fe20007f9e0ff */
[----:B------:R-:W-:-:S04]  /*bb80*/  IMAD.X R7, RZ, RZ, RZ, P1 ;  /* 0x000000ffff077224 */ /* 0x000fc800008e06ff */
[----:B------:R-:W-:-:S08]  /*bb90*/  IMAD.WIDE.U32.X R6, R23, UR9, R6, P4 ;  /* 0x0000000917067c25 */ /* 0x000fd0000a0e0406 */
.L_x_245:
[----:B------:R-:W-:Y:S01]  /*bba0*/  ULDC UR4, c[0x0][0x648] ;  /* 0x0001920000047ab9 */ /* 0x000fe20000000800 */
[----:B------:R-:W-:Y:S01]  /*bbb0*/  LOP3.LUT R20, R20, UR17, RZ, 0xc0, !PT ;  /* 0x0000001114147c12 */ /* 0x000fe2000f8ec0ff */
[----:B------:R-:W-:Y:S01]  /*bbc0*/  IMAD.MOV R21, RZ, RZ, -R21 ;  /* 0x000000ffff157224 */ /* 0x000fe200078e0a15 */
[----:B------:R-:W-:Y:S01]  /*bbd0*/  SHF.R.U64 R7, R6, UR4, R7 ;  /* 0x0000000406077c19 */ /* 0x000fe20008001207 */
[----:B------:R-:W-:Y:S01]  /*bbe0*/  ULDC UR4, c[0x0][0x638] ;  /* 0x00018e0000047ab9 */ /* 0x000fe20000000800 */
[----:B------:R-:W-:Y:S01]  /*bbf0*/  LOP3.LUT R11, R11, UR16, RZ, 0xc0, !PT ;  /* 0x000000100b0b7c12 */ /* 0x000fe2000f8ec0ff */
[----:B0-----:R-:W-:Y:S01]  /*bc00*/  @P3 IMAD R17, R19, R21, R14 ;  /* 0x0000001513113224 */ /* 0x001fe200078e020e */
[----:B------:R-:W-:Y:S01]  /*bc10*/  ULDC UR5, c[0x0][0x610] ;  /* 0x0001840000057ab9 */ /* 0x000fe20000000800 */
[----:B------:R-:W-:Y:S02]  /*bc20*/  IMAD.MOV R9, RZ, RZ, -R7 ;  /* 0x000000ffff097224 */ /* 0x000fe400078e0a07 */
[----:B------:R-:W-:-:S02]  /*bc30*/  IMAD R20, R7, UR18, R20 ;  /* 0x0000001207147c24 */ /* 0x000fc4000f8e0214 */
[----:B------:R-:W-:Y:S01]  /*bc40*/  IMAD R18, R9, UR4, R18 ;  /* 0x0000000409127c24 */ /* 0x000fe2000f8e0212 */
[----:B------:R-:W-:Y:S01]  /*bc50*/  ULDC UR4, c[0x0][0x600] ;  /* 0x0001800000047ab9 */ /* 0x000fe20000000800 */
[----:B------:R-:W-:Y:S02]  /*bc60*/  IMAD R17, R20, UR5, R17 ;  /* 0x0000000514117c24 */ /* 0x000fe4000f8e0211 */
[----:B------:R-:W-:Y:S02]  /*bc70*/  IMAD R18, R18, UR4, R11 ;  /* 0x0000000412127c24 */ /* 0x000fe4000f8e020b */
[----:B------:R-:W-:Y:S02]  /*bc80*/  IMAD.MOV.U32 R7, RZ, RZ, 0x1 ;  /* 0x00000001ff077424 */ /* 0x000fe400078e00ff */
[----:B------:R-:W-:Y:S01]  /*bc90*/  IMAD.MOV.U32 R6, RZ, RZ, R10 ;  /* 0x000000ffff067224 */ /* 0x000fe200078e000a */
[----:B------:R-:W-:Y:S02]  /*bca0*/  SEL R14, R18, R17, !P3 ;  /* 0x00000011120e7207 */ /* 0x000fe40005800000 */
[----:B------:R-:W-:-:S07]  /*bcb0*/  SEL R11, R17, R18, !P3 ;  /* 0x00000012110b7207 */ /* 0x000fce0005800000 */
.L_x_243:
[----:B------:R-:W-:Y:S05]  /*bcc0*/  BSYNC B1 ;  /* 0x0000000000017941 */ /* 0x000fea0003800000 */
.L_x_242:
[----:B------:R-:W-:-:S13]  /*bcd0*/  LOP3.LUT P1, RZ, R7, 0xff, RZ, 0xc0, !PT ;  /* 0x000000ff07ff7812 */ /* 0x000fda000782c0ff */
[----:B------:R-:W-:Y:S05]  /*bce0*/  @P1 BRA `(.L_x_246) ;  /* 0xfffffff4004c1947 */ /* 0x000fea000383ffff */
[----:B------:R-:W-:Y:S05]  /*bcf0*/  BSYNC B0 ;  /* 0x0000000000007941 */ /* 0x000fea0003800000 */
.L_x_234:
[----:B------:R-:W-:-:S03]  /*bd00*/  UMOV UR4, 0xffffffff ;  /* 0xffffffff00047882 */ /* 0x000fc60000000000 */
[----:B------:R-:W-:Y:S05]  /*bd10*/  BRA.DIV UR4, `(.L_x_247) ;  /* 0x0000000a043c7947 */ /* 0x000fea000b800000 */
[----:B------:R-:W-:-:S13]  /*bd20*/  ELECT P0, URZ, PT ;  /* 0x00000000003f782f */ /* 0x000fda0003800000 */
.L_x_269:
[----:B------:R-:W-:Y:S04]  /*bd30*/  BSSY B0, `(.L_x_248) ;  /* 0x0000073000007945 */ /* 0x000fe80003800000 */
[----:B------:R-:W-:Y:S05]  /*bd40*/  @!P0 BRA `(.L_x_249) ;  /* 0x0000000400c48947 */ /* 0x000fea0003800000 */
[----:B------:R-:W-:-:S04]  /*bd50*/  LOP3.LUT R4, R4, 0x2, RZ, 0xfc, !PT ;  /* 0x0000000204047812 */ /* 0x000fc800078efcff */
[----:B------:R-:W-:-:S13]  /*bd60*/  ISETP.NE.AND P0, PT, R4, 0x3, PT ;  /* 0x000000030400780c */ /* 0x000fda0003f05270 */
[----:B------:R-:W-:Y:S05]  /*bd70*/  @!P0 BRA `(.L_x_250) ;  /* 0x0000000000048947 */ /* 0x000fea0003800000 */
[----:B------:R-:W-:Y:S01]  /*bd80*/  BPT.TRAP 0x1 ;  /* 0x000000040000795c */ /* 0x000fe20000300000 */
.L_x_250:
[----:B------:R-:W0:Y:S01]  /*bd90*/  S2R R3, SR_CgaCtaId ;  /* 0x0000000000037919 */ /* 0x000e220000008800 */
[----:B------:R-:W-:-:S04]  /*bda0*/  MOV R0, 0x400 ;  /* 0x0000040000007802 */ /* 0x000fc80000000f00 */
[----:B0-----:R-:W-:Y:S02]  /*bdb0*/  LEA R0, R3, R0, 0x18 ;  /* 0x0000000003007211 */ /* 0x001fe400078ec0ff */
[----:B------:R-:W-:-:S03]  /*bdc0*/  SHF.L.U32 R3, R5, 0x1f, RZ ;  /* 0x0000001f05037819 */ /* 0x000fc600000006ff */
[----:B------:R-:W-:-:S04]  /*bdd0*/  VIADD R0, R0, 0x60 ;  /* 0x0000006000007836 */ /* 0x000fc80000000000 */
[C---:B------:R-:W-:Y:S02]  /*bde0*/  IMAD R6, R13.reuse, 0x8, R0 ;  /* 0x000000080d067824 */ /* 0x040fe400078e0200 */
[----:B------:R-:W-:Y:S02]  /*bdf0*/  VIADD R13, R13, 0x1 ;  /* 0x000000010d0d7836 */ /* 0x000fe40000000000 */
[----:B------:R-:W0:Y:S03]  /*be00*/  SYNCS.PHASECHK.TRANS64.TRYWAIT P0, [R6+URZ], R3 ;  /* 0x00000003060075a7 */ /* 0x000e26000800017f */
[----:B------:R-:W-:-:S04]  /*be10*/  ISETP.NE.AND P1, PT, R13, 0xc, PT ;  /* 0x0000000c0d00780c */ /* 0x000fc80003f25270 */
[----:B------:R-:W-:Y:S02]  /*be20*/  SEL R2, RZ, 0x1, P1 ;  /* 0x00000001ff027807 */ /* 0x000fe40000800000 */
[----:B------:R-:W-:Y:S02]  /*be30*/  SEL R13, R13, RZ, P1 ;  /* 0x000000ff0d0d7207 */ /* 0x000fe40000800000 */
[----:B------:R-:W-:-:S03]  /*be40*/  LOP3.LUT R8, R5, R2, RZ, 0x3c, !PT ;  /* 0x0000000205087212 */ /* 0x000fc600078e3cff */
[----:B------:R-:W-:Y:S01]  /*be50*/  IMAD R7, R13, 0x8, R0 ;  /* 0x000000080d077824 */ /* 0x000fe200078e0200 */
[----:B------:R-:W-:Y:S01]  /*be60*/  SHF.L.U32 R4, R8, 0x1f, RZ ;  /* 0x0000001f08047819 */ /* 0x000fe200000006ff */
[----:B0-----:R-:W-:Y:S06]  /*be70*/  @!P0 BRA `(.L_x_251) ;  /* 0x0000000800088947 */ /* 0x001fec0003800000 */
.L_x_270:
[----:B------:R-:W1:Y:S01]  /*be80*/  SYNCS.PHASECHK.TRANS64.TRYWAIT P0, [R7+URZ], R4 ;  /* 0x00000004070075a7 */ /* 0x000e62000800017f */
[----:B------:R-:W-:-:S05]  /*be90*/  VIADD R2, R13, 0x1 ;  /* 0x000000010d027836 */ /* 0x000fca0000000000 */
[----:B------:R-:W-:-:S04]  /*bea0*/  ISETP.NE.AND P1, PT, R2, 0xc, PT ;  /* 0x0000000c0200780c */ /* 0x000fc80003f25270 */
[----:B0-----:R-:W-:Y:S02]  /*beb0*/  SEL R3, RZ, 0x1, P1 ;  /* 0x00000001ff037807 */ /* 0x001fe40000800000 */
[----:B------:R-:W-:Y:S02]  /*bec0*/  SEL R9, R2, RZ, P1 ;  /* 0x000000ff02097207 */ /* 0x000fe40000800000 */
[----:B------:R-:W-:-:S03]  /*bed0*/  LOP3.LUT R8, R8, R3, RZ, 0x3c, !PT ;  /* 0x0000000308087212 */ /* 0x000fc600078e3cff */
[----:B------:R-:W-:Y:S01]  /*bee0*/  IMAD R6, R9, 0x8, R0 ;  /* 0x0000000809067824 */ /* 0x000fe200078e0200 */
[----:B------:R-:W-:Y:S01]  /*bef0*/  SHF.L.U32 R5, R8, 0x1f, RZ ;  /* 0x0000001f08057819 */ /* 0x000fe200000006ff */
[----:B-1----:R-:W-:Y:S06]  /*bf00*/  @!P0 BRA `(.L_x_252) ;  /* 0x0000000400f88947 */ /* 0x002fec0003800000 */
.L_x_271:
[----:B------:R-:W1:Y:S01]  /*bf10*/  SYNCS.PHASECHK.TRANS64.TRYWAIT P0, [R6+URZ], R5 ;  /* 0x00000005060075a7 */ /* 0x000e62000800017f */
[----:B------:R-:W-:-:S05]  /*bf20*/  VIADD R2, R9, 0x1 ;  /* 0x0000000109027836 */ /* 0x000fca0000000000 */
[----:B------:R-:W-:-:S04]  /*bf30*/  ISETP.NE.AND P1, PT, R2, 0xc, PT ;  /* 0x0000000c0200780c */ /* 0x000fc80003f25270 */
[----:B------:R-:W-:Y:S02]  /*bf40*/  SEL R3, RZ, 0x1, P1 ;  /* 0x00000001ff037807 */ /* 0x000fe40000800000 */
[----:B0-----:R-:W-:Y:S02]  /*bf50*/  SEL R7, R2, RZ, P1 ;  /* 0x000000ff02077207 */ /* 0x001fe40000800000 */
[----:B------:R-:W-:-:S03]  /*bf60*/  LOP3.LUT R8, R8, R3, RZ, 0x3c, !PT ;  /* 0x0000000308087212 */ /* 0x000fc600078e3cff */
[----:B------:R-:W-:Y:S01]  /*bf70*/  IMAD R9, R7, 0x8, R0 ;  /* 0x0000000807097824 */ /* 0x000fe200078e0200 */
[----:B------:R-:W-:Y:S01]  /*bf80*/  SHF.L.U32 R4, R8, 0x1f, RZ ;  /* 0x0000001f08047819 */ /* 0x000fe200000006ff */
[----:B-1----:R-:W-:Y:S06]  /*bf90*/  @!P0 BRA `(.L_x_253) ;  /* 0x0000000400e88947 */ /* 0x002fec0003800000 */
.L_x_272:
[----:B------:R-:W1:Y:S01]  /*bfa0*/  SYNCS.PHASECHK.TRANS64.TRYWAIT P0, [R9+URZ], R4 ;  /* 0x00000004090075a7 */ /* 0x000e62000800017f */
[----:B------:R-:W-:-:S05]  /*bfb0*/  VIADD R2, R7, 0x1 ;  /* 0x0000000107027836 */ /* 0x000fca0000000000 */
[----:B------:R-:W-:-:S04]  /*bfc0*/  ISETP.NE.AND P1, PT, R2, 0xc, PT ;  /* 0x0000000c0200780c */ /* 0x000fc80003f25270 */
[----:B------:R-:W-:Y:S02]  /*bfd0*/  SEL R3, RZ, 0x1, P1 ;  /* 0x00000001ff037807 */ /* 0x000fe40000800000 */
[----:B------:R-:W-:Y:S02]  /*bfe0*/  SEL R7, R2, RZ, P1 ;  /* 0x000000ff02077207 */ /* 0x000fe40000800000 */
[----:B------:R-:W-:-:S03]  /*bff0*/  LOP3.LUT R8, R8, R3, RZ, 0x3c, !PT ;  /* 0x0000000308087212 */ /* 0x000fc600078e3cff */
[----:B0-----:R-:W-:Y:S01]  /*c000*/  IMAD R6, R7, 0x8, R0 ;  /* 0x0000000807067824 */ /* 0x001fe200078e0200 */
[----:B------:R-:W-:Y:S01]  /*c010*/  SHF.L.U32 R5, R8, 0x1f, RZ ;  /* 0x0000001f08057819 */ /* 0x000fe200000006ff */
[----:B-1----:R-:W-:Y:S06]  /*c020*/  @!P0 BRA `(.L_x_254) ;  /* 0x0000000400d88947 */ /* 0x002fec0003800000 */
.L_x_273:
        /* <DEDUP_REMOVED lines=9> */
.L_x_274:
        /* <DEDUP_REMOVED lines=9> */
.L_x_275:
        /* <DEDUP_REMOVED lines=9> */
.L_x_276:
        /* <DEDUP_REMOVED lines=9> */
.L_x_277:
        /* <DEDUP_REMOVED lines=9> */
.L_x_278:
        /* <DEDUP_REMOVED lines=9> */
.L_x_279:
[----:B------:R-:W1:Y:S01]  /*c390*/  SYNCS.PHASECHK.TRANS64.TRYWAIT P0, [R6+URZ], R5 ;  /* 0x00000005060075a7 */ /* 0x000e62000800017f */
[----:B------:R-:W-:-:S05]  /*c3a0*/  VIADD R2, R7, 0x1 ;  /* 0x0000000107027836 */ /* 0x000fca0000000000 */
[----:B------:R-:W-:-:S04]  /*c3b0*/  ISETP.NE.AND P1, PT, R2, 0xc, PT ;  /* 0x0000000c0200780c */ /* 0x000fc80003f25270 */
[----:B0-----:R-:W-:Y:S02]  /*c3c0*/  SEL R4, RZ, 0x1, P1 ;  /* 0x00000001ff047807 */ /* 0x001fe40000800000 */
[----:B------:R-:W-:Y:S02]  /*c3d0*/  SEL R3, R2, RZ, P1 ;  /* 0x000000ff02037207 */ /* 0x000fe40000800000 */
[----:B------:R-:W-:Y:S01]  /*c3e0*/  LOP3.LUT R4, R11, R4, RZ, 0x3c, !PT ;  /* 0x000000040b047212 */ /* 0x000fe200078e3cff */
[----:B-1----:R-:W-:Y:S06]  /*c3f0*/  @!P0 BRA `(.L_x_261) ;  /* 0x0000000400708947 */ /* 0x002fec0003800000 */
.L_x_280:
[----:B------:R-:W-:Y:S01]  /*c400*/  IMAD R3, R3, 0x8, R0 ;  /* 0x0000000803037824 */ /* 0x000fe200078e0200 */
[----:B------:R-:W-:-:S07]  /*c410*/  SHF.L.U32 R0, R4, 0x1f, RZ ;  /* 0x0000001f04007819 */ /* 0x000fce00000006ff */
.L_x_262:
[----:B-1----:R1:W2:Y:S02]  /*c420*/  SYNCS.PHASECHK.TRANS64.TRYWAIT P0, [R3+URZ], R0 ;  /* 0x00000000030075a7 */ /* 0x0022a4000800017f */
[----:B--2---:R-:W-:Y:S05]  /*c430*/  @!P0 NANOSLEEP.SYNCS 0x989680 ;  /* 0x009896800000895d */ /* 0x004fea0003900000 */
[----:B------:R-:W2:Y:S02]  /*c440*/  @!P0 SYNCS.PHASECHK.TRANS64 P0, [R3+URZ], R0 ;  /* 0x00000000030085a7 */ /* 0x000ea4000800007f */
[----:B--2---:R-:W-:Y:S05]  /*c450*/  @!P0 BRA `(.L_x_262) ;  /* 0xfffffffc00f08947 */ /* 0x004fea000383ffff */
.L_x_249:
[----:B------:R-:W-:Y:S05]  /*c460*/  BSYNC B0 ;  /* 0x0000000000007941 */ /* 0x000fea0003800000 */
.L_x_248:
[----:B------:R-:W-:Y:S05]  /*c470*/  EXIT ;  /* 0x000000000000794d */ /* 0x000fea0003800000 */
.L_x_18:
[----:B-1----:R-:W-:-:S04]  /*c480*/  IMAD.U32 R9, RZ, RZ, UR6 ;  /* 0x00000006ff097e24 */ /* 0x002fc8000f8e00ff */
[----:B------:R1:W4:Y:S03]  /*c490*/  SYNCS.PHASECHK.TRANS64.TRYWAIT P0, [R9+URZ], R8 ;  /* 0x00000008090075a7 */ /* 0x000326000800017f */
[----:B----4-:R-:W-:Y:S05]  /*c4a0*/  @!P0 NANOSLEEP.SYNCS 0x989680 ;  /* 0x009896800000895d */ /* 0x010fea0003900000 */
[----:B------:R-:W4:Y:S02]  /*c4b0*/  @!P0 SYNCS.PHASECHK.TRANS64 P0, [R9+URZ], R8 ;  /* 0x00000008090085a7 */ /* 0x000f24000800007f */
[----:B----4-:R-:W-:Y:S05]  /*c4c0*/  @!P0 BRA `(.L_x_18) ;  /* 0xfffffffc00ec8947 */ /* 0x010fea000383ffff */
[----:B------:R-:W-:Y:S05]  /*c4d0*/  BRA `(.L_x_17) ;  /* 0xffffff5000e47947 */ /* 0x000fea000383ffff */
.L_x_24:
[----:B-1----:R-:W-:-:S04]  /*c4e0*/  IMAD.U32 R10, RZ, RZ, UR12 ;  /* 0x0000000cff0a7e24 */ /* 0x002fc8000f8e00ff */
[----:B------:R1:W4:Y:S03]  /*c4f0*/  SYNCS.PHASECHK.TRANS64.TRYWAIT P0, [R10+URZ], R9 ;  /* 0x000000090a0075a7 */ /* 0x000326000800017f */
[----:B----4-:R-:W-:Y:S05]  /*c500*/  @!P0 NANOSLEEP.SYNCS 0x989680 ;  /* 0x009896800000895d */ /* 0x010fea0003900000 */
[----:B------:R-:W4:Y:S02]  /*c510*/  @!P0 SYNCS.PHASECHK.TRANS64 P0, [R10+URZ], R9 ;  /* 0x000000090a0085a7 */ /* 0x000f24000800007f */
[----:B----4-:R-:W-:Y:S05]  /*c520*/  @!P0 BRA `(.L_x_24) ;  /* 0xfffffffc00ec8947 */ /* 0x010fea000383ffff */
[----:B------:R-:W-:Y:S05]  /*c530*/  BRA `(.L_x_23) ;  /* 0xffffff6000047947 */ /* 0x000fea000383ffff */
.L_x_235:
[----:B------:R-:W-:Y:S01]  /*c540*/  BSSY B1, `(.L_x_263) ;  /* 0x0000006000017945 */ /* 0x000fe20003800000 */
[----:B------:R-:W-:-:S07]  /*c550*/  IMAD.MOV.U32 R7, RZ, RZ, -0x1 ;  /* 0xffffffffff077424 */ /* 0x000fce00078e00ff */
[----:B------:R-:W-:Y:S05]  /*c560*/  WARPSYNC.COLLECTIVE R7, `(.L_x_264) ;  /* 0x00000000070c7348 */ /* 0x000fea0003c00000 */
[----:B------:R-:W-:Y:S02]  /*c570*/  ELECT P1, UR62, PT ;  /* 0x00000000003e782f */ /* 0x000fe40003820000 */
[----:B------:R-:W-:Y:S01]  /*c580*/  MOV R7, UR62 ;  /* 0x0000003e00077c02 */ /* 0x000fe20008000f00 */
[----:B------:R-:W-:Y:S10]  /*c590*/  ENDCOLLECTIVE ;  /* 0x000000000000791b */ /* 0x000ff40003800000 */
.L_x_264:
[----:B------:R-:W-:Y:S05]  /*c5a0*/  BSYNC B1 ;  /* 0x0000000000017941 */ /* 0x000fea0003800000 */
.L_x_263:
[----:B------:R-:W-:Y:S05]  /*c5b0*/  BRA `(.L_x_265) ;  /* 0xffffffec00247947 */ /* 0x000fea000383ffff */
.L_x_238:
[----:B-1----:R1:W2:Y:S02]  /*c5c0*/  SYNCS.PHASECHK.TRANS64.TRYWAIT P1, [R19+URZ+0x60], R10 ;  /* 0x0000600a130075a7 */ /* 0x0022a4000802017f */
[----:B--2---:R-:W-:Y:S05]  /*c5d0*/  @!P1 NANOSLEEP.SYNCS 0x989680 ;  /* 0x009896800000995d */ /* 0x004fea0003900000 */
[----:B------:R-:W2:Y:S02]  /*c5e0*/  @!P1 SYNCS.PHASECHK.TRANS64 P1, [R19+URZ+0x60], R10 ;  /* 0x0000600a130095a7 */ /* 0x000ea4000802007f */
[----:B--2---:R-:W-:Y:S05]  /*c5f0*/  @!P1 BRA `(.L_x_238) ;  /* 0xfffffffc00f09947 */ /* 0x004fea000383ffff */
[----:B------:R-:W-:Y:S05]  /*c600*/  BRA `(.L_x_266) ;  /* 0xffffffec00587947 */ /* 0x000fea000383ffff */
.L_x_247:
[----:B------:R-:W-:Y:S01]  /*c610*/  BSSY B0, `(.L_x_267) ;  /* 0x0000006000007945 */ /* 0x000fe20003800000 */
[----:B------:R-:W-:-:S07]  /*c620*/  IMAD.MOV.U32 R7, RZ, RZ, -0x1 ;  /* 0xffffffffff077424 */ /* 0x000fce00078e00ff */
[----:B------:R-:W-:Y:S05]  /*c630*/  WARPSYNC.COLLECTIVE R7, `(.L_x_268) ;  /* 0x00000000070c7348 */ /* 0x000fea0003c00000 */
[----:B------:R-:W-:Y:S02]  /*c640*/  ELECT P1, UR62, PT ;  /* 0x00000000003e782f */ /* 0x000fe40003820000 */
[----:B------:R-:W-:Y:S01]  /*c650*/  MOV R7, UR62 ;  /* 0x0000003e00077c02 */ /* 0x000fe20008000f00 */
[----:B------:R-:W-:Y:S10]  /*c660*/  ENDCOLLECTIVE ;  /* 0x000000000000791b */ /* 0x000ff40003800000 */
.L_x_268:
[----:B------:R-:W-:Y:S05]  /*c670*/  BSYNC B0 ;  /* 0x0000000000007941 */ /* 0x000fea0003800000 */
.L_x_267:
[----:B------:R-:W-:Y:S01]  /*c680*/  PLOP3.LUT P0, PT, P1, PT, PT, 0x80, 0x0 ;  /* 0x000000000000781c */ /* 0x000fe20000f0f070 */
[----:B------:R-:W-:-:S12]  /*c690*/  BRA `(.L_x_269) ;  /* 0xfffffff400a47947 */ /* 0x000fd8000383ffff */
.L_x_251:
[----:B0-----:R0:W1:Y:S02]  /*c6a0*/  SYNCS.PHASECHK.TRANS64.TRYWAIT P0, [R6+URZ], R3 ;  /* 0x00000003060075a7 */ /* 0x001064000800017f */
[----:B-1----:R-:W-:Y:S05]  /*c6b0*/  @!P0 NANOSLEEP.SYNCS 0x989680 ;  /* 0x009896800000895d */ /* 0x002fea0003900000 */
[----:B------:R-:W1:Y:S02]  /*c6c0*/  @!P0 SYNCS.PHASECHK.TRANS64 P0, [R6+URZ], R3 ;  /* 0x00000003060085a7 */ /* 0x000e64000800007f */
[----:B-1----:R-:W-:Y:S05]  /*c6d0*/  @!P0 BRA `(.L_x_251) ;  /* 0xfffffffc00f08947 */ /* 0x002fea000383ffff */
[----:B------:R-:W-:Y:S05]  /*c6e0*/  BRA `(.L_x_270) ;  /* 0xfffffff400e47947 */ /* 0x000fea000383ffff */
.L_x_252:
[----:B0-----:R0:W1:Y:S02]  /*c6f0*/  SYNCS.PHASECHK.TRANS64.TRYWAIT P0, [R7+URZ], R4 ;  /* 0x00000004070075a7 */ /* 0x001064000800017f */
[----:B-1----:R-:W-:Y:S05]  /*c700*/  @!P0 NANOSLEEP.SYNCS 0x989680 ;  /* 0x009896800000895d */ /* 0x002fea0003900000 */
[----:B------:R-:W1:Y:S02]  /*c710*/  @!P0 SYNCS.PHASECHK.TRANS64 P0, [R7+URZ], R4 ;  /* 0x00000004070085a7 */ /* 0x000e64000800007f */
[----:B-1----:R-:W-:Y:S05]  /*c720*/  @!P0 BRA `(.L_x_252) ;  /* 0xfffffffc00f08947 */ /* 0x002fea000383ffff */
[----:B------:R-:W-:Y:S05]  /*c730*/  BRA `(.L_x_271) ;  /* 0xfffffff400f47947 */ /* 0x000fea000383ffff */
.L_x_253:
[----:B0-----:R0:W1:Y:S02]  /*c740*/  SYNCS.PHASECHK.TRANS64.TRYWAIT P0, [R6+URZ], R5 ;  /* 0x00000005060075a7 */ /* 0x001064000800017f */
[----:B-1----:R-:W-:Y:S05]  /*c750*/  @!P0 NANOSLEEP.SYNCS 0x989680 ;  /* 0x009896800000895d */ /* 0x002fea0003900000 */
[----:B------:R-:W1:Y:S02]  /*c760*/  @!P0 SYNCS.PHASECHK.TRANS64 P0, [R6+URZ], R5 ;  /* 0x00000005060085a7 */ /* 0x000e64000800007f */
[----:B-1----:R-:W-:Y:S05]  /*c770*/  @!P0 BRA `(.L_x_253) ;  /* 0xfffffffc00f08947 */ /* 0x002fea000383ffff */
[----:B------:R-:W-:Y:S05]  /*c780*/  BRA `(.L_x_272) ;  /* 0xfffffff800047947 */ /* 0x000fea000383ffff */
.L_x_254:
[----:B0-----:R0:W1:Y:S02]  /*c790*/  SYNCS.PHASECHK.TRANS64.TRYWAIT P0, [R9+URZ], R4 ;  /* 0x00000004090075a7 */ /* 0x001064000800017f */
[----:B-1----:R-:W-:Y:S05]  /*c7a0*/  @!P0 NANOSLEEP.SYNCS 0x989680 ;  /* 0x009896800000895d */ /* 0x002fea0003900000 */
[----:B------:R-:W1:Y:S02]  /*c7b0*/  @!P0 SYNCS.PHASECHK.TRANS64 P0, [R9+URZ], R4 ;  /* 0x00000004090085a7 */ /* 0x000e64000800007f */
[----:B-1----:R-:W-:Y:S05]  /*c7c0*/  @!P0 BRA `(.L_x_254) ;  /* 0xfffffffc00f08947 */ /* 0x002fea000383ffff */
[----:B------:R-:W-:Y:S05]  /*c7d0*/  BRA `(.L_x_273) ;  /* 0xfffffff800147947 */ /* 0x000fea000383ffff */
.L_x_255:
[----:B0-----:R0:W1:Y:S02]  /*c7e0*/  SYNCS.PHASECHK.TRANS64.TRYWAIT P0, [R6+URZ], R5 ;  /* 0x00000005060075a7 */ /* 0x001064000800017f */
[----:B-1----:R-:W-:Y:S05]  /*c7f0*/  @!P0 NANOSLEEP.SYNCS 0x989680 ;  /* 0x009896800000895d */ /* 0x002fea0003900000 */
[----:B------:R-:W1:Y:S02]  /*c800*/  @!P0 SYNCS.PHASECHK.TRANS64 P0, [R6+URZ], R5 ;  /* 0x00000005060085a7 */ /* 0x000e64000800007f */
[----:B-1----:R-:W-:Y:S05]  /*c810*/  @!P0 BRA `(.L_x_255) ;  /* 0xfffffffc00f08947 */ /* 0x002fea000383ffff */
[----:B------:R-:W-:Y:S05]  /*c820*/  BRA `(.L_x_274) ;  /* 0xfffffff800247947 */ /* 0x000fea000383ffff */
.L_x_256:
[----:B0-----:R0:W1:Y:S02]  /*c830*/  SYNCS.PHASECHK.TRANS64.TRYWAIT P0, [R9+URZ], R4 ;  /* 0x00000004090075a7 */ /* 0x001064000800017f */
[----:B-1----:R-:W-:Y:S05]  /*c840*/  @!P0 NANOSLEEP.SYNCS 0x989680 ;  /* 0x009896800000895d */ /* 0x002fea0003900000 */
[----:B------:R-:W1:Y:S02]  /*c850*/  @!P0 SYNCS.PHASECHK.TRANS64 P0, [R9+URZ], R4 ;  /* 0x00000004090085a7 */ /* 0x000e64000800007f */
[----:B-1----:R-:W-:Y:S05]  /*c860*/  @!P0 BRA `(.L_x_256) ;  /* 0xfffffffc00f08947 */ /* 0x002fea000383ffff */
[----:B------:R-:W-:Y:S05]  /*c870*/  BRA `(.L_x_275) ;  /* 0xfffffff800347947 */ /* 0x000fea000383ffff */
.L_x_257:
[----:B0-----:R0:W1:Y:S02]  /*c880*/  SYNCS.PHASECHK.TRANS64.TRYWAIT P0, [R6+URZ], R5 ;  /* 0x00000005060075a7 */ /* 0x001064000800017f */
[----:B-1----:R-:W-:Y:S05]  /*c890*/  @!P0 NANOSLEEP.SYNCS 0x989680 ;  /* 0x009896800000895d */ /* 0x002fea0003900000 */
[----:B------:R-:W1:Y:S02]  /*c8a0*/  @!P0 SYNCS.PHASECHK.TRANS64 P0, [R6+URZ], R5 ;  /* 0x00000005060085a7 */ /* 0x000e64000800007f */
[----:B-1----:R-:W-:Y:S05]  /*c8b0*/  @!P0 BRA `(.L_x_257) ;  /* 0xfffffffc00f08947 */ /* 0x002fea000383ffff */
[----:B------:R-:W-:Y:S05]  /*c8c0*/  BRA `(.L_x_276) ;  /* 0xfffffff800447947 */ /* 0x000fea000383ffff */
.L_x_258:
[----:B0-----:R0:W1:Y:S02]  /*c8d0*/  SYNCS.PHASECHK.TRANS64.TRYWAIT P0, [R9+URZ], R4 ;  /* 0x00000004090075a7 */ /* 0x001064000800017f */
[----:B-1----:R-:W-:Y:S05]  /*c8e0*/  @!P0 NANOSLEEP.SYNCS 0x989680 ;  /* 0x009896800000895d */ /* 0x002fea0003900000 */
[----:B------:R-:W1:Y:S02]  /*c8f0*/  @!P0 SYNCS.PHASECHK.TRANS64 P0, [R9+URZ], R4 ;  /* 0x00000004090085a7 */ /* 0x000e64000800007f */
[----:B-1----:R-:W-:Y:S05]  /*c900*/  @!P0 BRA `(.L_x_258) ;  /* 0xfffffffc00f08947 */ /* 0x002fea000383ffff */
[----:B------:R-:W-:Y:S05]  /*c910*/  BRA `(.L_x_277) ;  /* 0xfffffff800547947 */ /* 0x000fea000383ffff */
.L_x_259:
[----:B0-----:R0:W1:Y:S02]  /*c920*/  SYNCS.PHASECHK.TRANS64.TRYWAIT P0, [R6+URZ], R5 ;  /* 0x00000005060075a7 */ /* 0x001064000800017f */
[----:B-1----:R-:W-:Y:S05]  /*c930*/  @!P0 NANOSLEEP.SYNCS 0x989680 ;  /* 0x009896800000895d */ /* 0x002fea0003900000 */
[----:B------:R-:W1:Y:S02]  /*c940*/  @!P0 SYNCS.PHASECHK.TRANS64 P0, [R6+URZ], R5 ;  /* 0x00000005060085a7 */ /* 0x000e64000800007f */
[----:B-1----:R-:W-:Y:S05]  /*c950*/  @!P0 BRA `(.L_x_259) ;  /* 0xfffffffc00f08947 */ /* 0x002fea000383ffff */
[----:B------:R-:W-:Y:S05]  /*c960*/  BRA `(.L_x_278) ;  /* 0xfffffff800647947 */ /* 0x000fea000383ffff */
.L_x_260:
[----:B0-----:R0:W1:Y:S02]  /*c970*/  SYNCS.PHASECHK.TRANS64.TRYWAIT P0, [R9+URZ], R4 ;  /* 0x00000004090075a7 */ /* 0x001064000800017f */
[----:B-1----:R-:W-:Y:S05]  /*c980*/  @!P0 NANOSLEEP.SYNCS 0x989680 ;  /* 0x009896800000895d */ /* 0x002fea0003900000 */
[----:B------:R-:W1:Y:S02]  /*c990*/  @!P0 SYNCS.PHASECHK.TRANS64 P0, [R9+URZ], R4 ;  /* 0x00000004090085a7 */ /* 0x000e64000800007f */
[----:B-1----:R-:W-:Y:S05]  /*c9a0*/  @!P0 BRA `(.L_x_260) ;  /* 0xfffffffc00f08947 */ /* 0x002fea000383ffff */
[----:B------:R-:W-:Y:S05]  /*c9b0*/  BRA `(.L_x_279) ;  /* 0xfffffff800747947 */ /* 0x000fea000383ffff */
.L_x_261:
[----:B0-----:R0:W1:Y:S02]  /*c9c0*/  SYNCS.PHASECHK.TRANS64.TRYWAIT P0, [R6+URZ], R5 ;  /* 0x00000005060075a7 */ /* 0x001064000800017f */
[----:B-1----:R-:W-:Y:S05]  /*c9d0*/  @!P0 NANOSLEEP.SYNCS 0x989680 ;  /* 0x009896800000895d */ /* 0x002fea0003900000 */
[----:B------:R-:W1:Y:S02]  /*c9e0*/  @!P0 SYNCS.PHASECHK.TRANS64 P0, [R6+URZ], R5 ;  /* 0x00000005060085a7 */ /* 0x000e64000800007f */
[----:B-1----:R-:W-:Y:S05]  /*c9f0*/  @!P0 BRA `(.L_x_261) ;  /* 0xfffffffc00f08947 */ /* 0x002fea000383ffff */
[----:B------:R-:W-:Y:S05]  /*ca00*/  BRA `(.L_x_280) ;  /* 0xfffffff8007c7947 */ /* 0x000fea000383ffff */
.L_x_281:
[----:B------:R-:W-:-:S00]  /*ca10*/  BRA `(.L_x_281) ;  /* 0xfffffffc00fc7947 */ /* 0x000fc0000383ffff */
[----:B------:R-:W-:-:S00]  /*ca20*/  NOP ;  /* 0x0000000000007918 */ /* 0x000fc00000000000 */
        /* <DEDUP_REMOVED lines=13> */
.L_x_282:


//--------------------- .nv.shared._ZN7cutlass13device_kernelINS_4gemm6kernel13GemmUniversalIN4cute5tupleIJiiiiEEENS1_10collective13CollectiveMmaINS1_37MainloopSm90TmaGmmaWarpSpecializedFP8ILi12ENS5_IJNS4_1CILi1EEESB_SB_EEENS1_35KernelTmaWarpSpecializedCooperativeEEENS5_IJNSA_ILi192EEENSA_ILi96EEENSA_ILi64EEEEEENS_12float_e4m3_tENS5_IJlSB_lEEESJ_SK_NS4_8TiledMMAINS4_8MMA_AtomIJNS4_4SM904GMMA30MMA_64x96x32_F32E4M3E4M3_SS_TNILNSO_7ScaleInE1ELSQ_1EEEEEENS4_6LayoutINS5_IJNSA_ILi2EEESB_SB_EEENS5_IJSB_NSA_ILi0EEESW_EEEEENS5_IJNS4_10UnderscoreESZ_SZ_EEEEENS4_13SM90_TMA_LOADENS4_14ComposedLayoutINS4_7SwizzleILi2ELi4ELi3EEENS4_18smem_ptr_flag_bitsILi8EEENST_INS5_IJNSA_ILi8EEESH_EEENS5_IJSH_SB_EEEEEEEvNS4_8identityES12_S1C_vS1D_EENS_8epilogue10collective6detail29Sm90TmaWarpSpecializedAdapterINS1G_15DefaultEpilogueISJ_SK_SK_NS1F_6thread17LinearCombinationISJ_Li1EffLNS1K_9ScaleType4KindE0ELNS_15FloatRoundStyleE2ESJ_EENS1_15EpilogueDefaultEEEEEvvEEEEvNT_6ParamsE --------------------------
	.section	.nv.shared._ZN7cutlass13device_kernelINS_4gemm6kernel13GemmUniversalIN4cute5tupleIJiiiiEEENS1_10collective13CollectiveMmaINS1_37MainloopSm90TmaGmmaWarpSpecializedFP8ILi12ENS5_IJNS4_1CILi1EEESB_SB_EEENS1_35KernelTmaWarpSpecializedCooperativeEEENS5_IJNSA_ILi192EEENSA_ILi96EEENSA_ILi64EEEEEENS_12float_e4m3_tENS5_IJlSB_lEEESJ_SK_NS4_8TiledMMAINS4_8MMA_AtomIJNS4_4SM904GMMA30MMA_64x96x32_F32E4M3E4M3_SS_TNILNSO_7ScaleInE1ELSQ_1EEEEEENS4_6LayoutINS5_IJNSA_ILi2EEESB_SB_EEENS5_IJSB_NSA_ILi0EEESW_EEEEENS5_IJNS4_10UnderscoreESZ_SZ_EEEEENS4_13SM90_TMA_LOADENS4_14ComposedLayoutINS4_7SwizzleILi2ELi4ELi3EEENS4_18smem_ptr_flag_bitsILi8EEENST_INS5_IJNSA_ILi8EEESH_EEENS5_IJSH_SB_EEEEEEEvNS4_8identityES12_S1C_vS1D_EENS_8epilogue10collective6detail29Sm90TmaWarpSpecializedAdapterINS1G_15DefaultEpilogueISJ_SK_SK_NS1F_6thread17LinearCombinationISJ_Li1EffLNS1K_9ScaleType4KindE0ELNS_15FloatRoundStyleE2ESJ_EENS1_15EpilogueDefaultEEEEEvvEEEEvNT_6ParamsE,"aw",@nobits
	.sectionflags	@""
	.align	16
	.zero		1024


//--------------------- .nv.shared.reserved.0     --------------------------
	.section	.nv.shared.reserved.0,"aw",@nobits
	.weak		__nv_reservedSMEM_offset_0_alias
	.size		__nv_reservedSMEM_offset_0_alias, 0, 0
	.other		__nv_reservedSMEM_offset_0_alias,@"STO_CUDA_RESERVED_SHARED STV_DEFAULT"
__nv_reservedSMEM_offset_0_alias:
	.zero		0


//--------------------- .nv.global                --------------------------
	.section	.nv.global,"aw",@nobits
.nv.global:
	.type		_ZN39_INTERNAL_4c616def_4_k_cu_662ef0d4_71484cute1_E,@object
	.size		_ZN39_INTERNAL_4c616def_4_k_cu_662ef0d4_71484cute1_E,(_ZN39_INTERNAL_4c616def_4_k_cu_662ef0d4_71484cuda3std3__45__cpo6cbeginE - _ZN39_INTERNAL_4c616def_4_k_cu_662ef0d4_71484cute1_E)
_ZN39_INTERNAL_4c616def_4_k_cu_662ef0d4_71484cute1_E:
	.zero		1
	.type		_ZN39_INTERNAL_4c616def_4_k_cu_662ef0d4_71484cuda3std3__45__cpo6cbeginE,@object
	.size		_ZN39_INTERNAL_4c616def_4_k_cu_662ef0d4_71484cuda3std3__45__cpo6cbeginE,(_ZN39_INTERNAL_4c616def_4_k_cu_662ef0d4_71484cuda3std3__48in_placeE - _ZN39_INTERNAL_4c616def_4_k_cu_662ef0d4_71484cuda3std3__45__cpo6cbeginE)
_ZN39_INTERNAL_4c616def_4_k_cu_662ef0d4_71484cuda3std3__45__cpo6cbeginE:
	.zero		1
	.type		_ZN39_INTERNAL_4c616def_4_k_cu_662ef0d4_71484cuda3std3__48in_placeE,@object
	.size		_ZN39_INTERNAL_4c616def_4_k_cu_662ef0d4_71484cuda3std3__48in_placeE,(_ZN39_INTERNAL_4c616def_4_k_cu_662ef0d4_71484cuda3std6ranges3__45__cpo9iter_moveE - _ZN39_INTERNAL_4c616def_4_k_cu_662ef0d4_71484cuda3std3__48in_placeE)
_ZN39_INTERNAL_4c616def_4_k_cu_662ef0d4_71484cuda3std3__48in_placeE:
	.zero		1
	.type		_ZN39_INTERNAL_4c616def_4_k_cu_662ef0d4_71484cuda3std6ranges3__45__cpo9iter_moveE,@object
	.size		_ZN39_INTERNAL_4c616def_4_k_cu_662ef0d4_71484cuda3std6ranges3__45__cpo9iter_moveE,(_ZN39_INTERNAL_4c616def_4_k_cu_662ef0d4_71484cuda3std3__45__cpo5beginE - _ZN39_INTERNAL_4c616def_4_k_cu_662ef0d4_71484cuda3std6ranges3__45__cpo9iter_moveE)
_ZN39_INTERNAL_4c616def_4_k_cu_662ef0d4_71484cuda3std6ranges3__45__cpo9iter_moveE:
	.zero		1
	.type		_ZN39_INTERNAL_4c616def_4_k_cu_662ef0d4_71484cuda3std3__45__cpo5beginE,@object
	.size		_ZN39_INTERNAL_4c616def_4_k_cu_662ef0d4_71484cuda3std3__45__cpo5beginE,(_ZN39_INTERNAL_4c616def_4_k_cu_662ef0d4_71484cuda3std3__441_GLOBAL__N__4c616def_4_k_cu_662ef0d4_71486ignoreE - _ZN39_INTERNAL_4c616def_4_k_cu_662ef0d4_71484cuda3std3__45__cpo5beginE)
_ZN39_INTERNAL_4c616def_4_k_cu_662ef0d4_71484cuda3std3__45__cpo5beginE:
	.zero		1
	.type		_ZN39_INTERNAL_4c616def_4_k_cu_662ef0d4_71484cuda3std3__441_GLOBAL__N__4c616def_4_k_cu_662ef0d4_71486ignoreE,@object
	.size		_ZN39_INTERNAL_4c616def_4_k_cu_662ef0d4_71484cuda3std3__441_GLOBAL__N__4c616def_4_k_cu_662ef0d4_71486ignoreE,(_ZN39_INTERNAL_4c616def_4_k_cu_662ef0d4_71484cute7productE - _ZN39_INTERNAL_4c616def_4_k_cu_662ef0d4_71484cuda3std3__441_GLOBAL__N__4c616def_4_k_cu_662ef0d4_71486ignoreE)
_ZN39_INTERNAL_4c616def_4_k_cu_662ef0d4_71484cuda3std3__441_GLOBAL__N__4c616def_4_k_cu_662ef0d4_71486ignoreE:
	.zero		1
	.type		_ZN39_INTERNAL_4c616def_4_k_cu_662ef0d4_71484cute7productE,@object
	.size		_ZN39_INTERNAL_4c616def_4_k_cu_662ef0d4_71484cute7productE,(_ZN39_INTERNAL_4c616def_4_k_cu_662ef0d4_71484cuda3std3__45__cpo3endE - _ZN39_INTERNAL_4c616def_4_k_cu_662ef0d4_71484cute7productE)
_ZN39_INTERNAL_4c616def_4_k_cu_662ef0d4_71484cute7productE:
	.zero		1
	.type		_ZN39_INTERNAL_4c616def_4_k_cu_662ef0d4_71484cuda3std3__45__cpo3endE,@object
	.size		_ZN39_INTERNAL_4c616def_4_k_cu_662ef0d4_71484cuda3std3__45__cpo3endE,(_ZN39_INTERNAL_4c616def_4_k_cu_662ef0d4_71484cuda3std3__419piecewise_constructE - _ZN39_INTERNAL_4c616def_4_k_cu_662ef0d4_71484cuda3std3__45__cpo3endE)
_ZN39_INTERNAL_4c616def_4_k_cu_662ef0d4_71484cuda3std3__45__cpo3endE:
	.zero		1
	.type		_ZN39_INTERNAL_4c616def_4_k_cu_662ef0d4_71484cuda3std3__419piecewise_constructE,@object
	.size		_ZN39_INTERNAL_4c616def_4_k_cu_662ef0d4_71484cuda3std3__419piecewise_constructE,(_ZN39_INTERNAL_4c616def_4_k_cu_662ef0d4_71484cuda3std3__45__cpo4cendE - _ZN39_INTERNAL_4c616def_4_k_cu_662ef0d4_71484cuda3std3__419piecewise_constructE)
_ZN39_INTERNAL_4c616def_4_k_cu_662ef0d4_71484cuda3std3__419piecewise_constructE:
	.zero		1
	.type		_ZN39_INTERNAL_4c616def_4_k_cu_662ef0d4_71484cuda3std3__45__cpo4cendE,@object
	.size		_ZN39_INTERNAL_4c616def_4_k_cu_662ef0d4_71484cuda3std3__45__cpo4cendE,(_ZN39_INTERNAL_4c616def_4_k_cu_662ef0d4_71484cuda3std6ranges3__45__cpo4swapE - _ZN39_INTERNAL_4c616def_4_k_cu_662ef0d4_71484cuda3std3__45__cpo4cendE)
_ZN39_INTERNAL_4c616def_4_k_cu_662ef0d4_71484cuda3std3__45__cpo4cendE:
	.zero		1
	.type		_ZN39_INTERNAL_4c616def_4_k_cu_662ef0d4_71484cuda3std6ranges3__45__cpo4swapE,@object
	.size		_ZN39_INTERNAL_4c616def_4_k_cu_662ef0d4_71484cuda3std6ranges3__45__cpo4swapE,(.L_7 - _ZN39_INTERNAL_4c616def_4_k_cu_662ef0d4_71484cuda3std6ranges3__45__cpo4swapE)
_ZN39_INTERNAL_4c616def_4_k_cu_662ef0d4_71484cuda3std6ranges3__45__cpo4swapE:
	.zero		1
.L_7:


//--------------------- .nv.constant0._ZN7cutlass13device_kernelINS_4gemm6kernel13GemmUniversalIN4cute5tupleIJiiiiEEENS1_10collective13CollectiveMmaINS1_37MainloopSm90TmaGmmaWarpSpecializedFP8ILi12ENS5_IJNS4_1CILi1EEESB_SB_EEENS1_35KernelTmaWarpSpecializedCooperativeEEENS5_IJNSA_ILi192EEENSA_ILi96EEENSA_ILi64EEEEEENS_12float_e4m3_tENS5_IJlSB_lEEESJ_SK_NS4_8TiledMMAINS4_8MMA_AtomIJNS4_4SM904GMMA30MMA_64x96x32_F32E4M3E4M3_SS_TNILNSO_7ScaleInE1ELSQ_1EEEEEENS4_6LayoutINS5_IJNSA_ILi2EEESB_SB_EEENS5_IJSB_NSA_ILi0EEESW_EEEEENS5_IJNS4_10UnderscoreESZ_SZ_EEEEENS4_13SM90_TMA_LOADENS4_14ComposedLayoutINS4_7SwizzleILi2ELi4ELi3EEENS4_18smem_ptr_flag_bitsILi8EEENST_INS5_IJNSA_ILi8EEESH_EEENS5_IJSH_SB_EEEEEEEvNS4_8identityES12_S1C_vS1D_EENS_8epilogue10collective6detail29Sm90TmaWarpSpecializedAdapterINS1G_15DefaultEpilogueISJ_SK_SK_NS1F_6thread17LinearCombinationISJ_Li1EffLNS1K_9ScaleType4KindE0ELNS_15FloatRoundStyleE2ESJ_EENS1_15EpilogueDefaultEEEEEvvEEEEvNT_6ParamsE --------------------------
	.section	.nv.constant0._ZN7cutlass13device_kernelINS_4gemm6kernel13GemmUniversalIN4cute5tupleIJiiiiEEENS1_10collective13CollectiveMmaINS1_37MainloopSm90TmaGmmaWarpSpecializedFP8ILi12ENS5_IJNS4_1CILi1EEESB_SB_EEENS1_35KernelTmaWarpSpecializedCooperativeEEENS5_IJNSA_ILi192EEENSA_ILi96EEENSA_ILi64EEEEEENS_12float_e4m3_tENS5_IJlSB_lEEESJ_SK_NS4_8TiledMMAINS4_8MMA_AtomIJNS4_4SM904GMMA30MMA_64x96x32_F32E4M3E4M3_SS_TNILNSO_7ScaleInE1ELSQ_1EEEEEENS4_6LayoutINS5_IJNSA_ILi2EEESB_SB_EEENS5_IJSB_NSA_ILi0EEESW_EEEEENS5_IJNS4_10UnderscoreESZ_SZ_EEEEENS4_13SM90_TMA_LOADENS4_14ComposedLayoutINS4_7SwizzleILi2ELi4ELi3EEENS4_18smem_ptr_flag_bitsILi8EEENST_INS5_IJNSA_ILi8EEESH_EEENS5_IJSH_SB_EEEEEEEvNS4_8identityES12_S1C_vS1D_EENS_8epilogue10collective6detail29Sm90TmaWarpSpecializedAdapterINS1G_15DefaultEpilogueISJ_SK_SK_NS1F_6thread17LinearCombinationISJ_Li1EffLNS1K_9ScaleType4KindE0ELNS_15FloatRoundStyleE2ESJ_EENS1_15EpilogueDefaultEEEEEvvEEEEvNT_6ParamsE,"a",@progbits
	.sectionflags	@""
	.align	4
.nv.constant0._ZN7cutlass13device_kernelINS_4gemm6kernel13GemmUniversalIN4cute5tupleIJiiiiEEENS1_10collective13CollectiveMmaINS1_37MainloopSm90TmaGmmaWarpSpecializedFP8ILi12ENS5_IJNS4_1CILi1EEESB_SB_EEENS1_35KernelTmaWarpSpecializedCooperativeEEENS5_IJNSA_ILi192EEENSA_ILi96EEENSA_ILi64EEEEEENS_12float_e4m3_tENS5_IJlSB_lEEESJ_SK_NS4_8TiledMMAINS4_8MMA_AtomIJNS4_4SM904GMMA30MMA_64x96x32_F32E4M3E4M3_SS_TNILNSO_7ScaleInE1ELSQ_1EEEEEENS4_6LayoutINS5_IJNSA_ILi2EEESB_SB_EEENS5_IJSB_NSA_ILi0EEESW_EEEEENS5_IJNS4_10UnderscoreESZ_SZ_EEEEENS4_13SM90_TMA_LOADENS4_14ComposedLayoutINS4_7SwizzleILi2ELi4ELi3EEENS4_18smem_ptr_flag_bitsILi8EEENST_INS5_IJNSA_ILi8EEESH_EEENS5_IJSH_SB_EEEEEEEvNS4_8identityES12_S1C_vS1D_EENS_8epilogue10collective6detail29Sm90TmaWarpSpecializedAdapterINS1G_15DefaultEpilogueISJ_SK_SK_NS1F_6thread17LinearCombinationISJ_Li1EffLNS1K_9ScaleType4KindE0ELNS_15FloatRoundStyleE2ESJ_EENS1_15EpilogueDefaultEEEEEvvEEEEvNT_6ParamsE:
	.zero		1664


//--------------------- SYMBOLS --------------------------

	.type		.nv.reservedSmem.offset0,@object
	.size		.nv.reservedSmem.offset0,0x4
